//
// Generated by NVIDIA NVVM Compiler
//
// Compiler Build ID: CL-36424714
// Cuda compilation tools, release 13.0, V13.0.88
// Based on NVVM 20.0.0
//

.version 9.0
.target sm_100
.address_size 64

	// .globl	_ZN8pygpukit3ops9gemv_nvf430gemv_nvf4_bf16_kernel_unrolledINS1_14GemvNvf4ConfigEEEvPK13__nv_bfloat16PKhS8_PS4_iif
.const .align 4 .b8 _ZN8pygpukit3ops9gemv_nvf48NVF4_LUTE[64] = {0, 0, 0, 0, 0, 0, 0, 63, 0, 0, 128, 63, 0, 0, 192, 63, 0, 0, 0, 64, 0, 0, 64, 64, 0, 0, 128, 64, 0, 0, 192, 64, 0, 0, 0, 0, 0, 0, 0, 191, 0, 0, 128, 191, 0, 0, 192, 191, 0, 0, 0, 192, 0, 0, 64, 192, 0, 0, 128, 192, 0, 0, 192, 192};
.const .align 4 .b8 _ZN8pygpukit3ops9gemv_nvf415UE4M3_SCALE_LUTE[1024] = {0, 0, 0, 60, 0, 0, 16, 60, 0, 0, 32, 60, 0, 0, 48, 60, 0, 0, 64, 60, 0, 0, 80, 60, 0, 0, 96, 60, 0, 0, 112, 60, 0, 0, 128, 60, 0, 0, 144, 60, 0, 0, 160, 60, 0, 0, 176, 60, 0, 0, 192, 60, 0, 0, 208, 60, 0, 0, 224, 60, 0, 0, 240, 60, 0, 0, 0, 61, 0, 0, 16, 61, 0, 0, 32, 61, 0, 0, 48, 61, 0, 0, 64, 61, 0, 0, 80, 61, 0, 0, 96, 61, 0, 0, 112, 61, 0, 0, 128, 61, 0, 0, 144, 61, 0, 0, 160, 61, 0, 0, 176, 61, 0, 0, 192, 61, 0, 0, 208, 61, 0, 0, 224, 61, 0, 0, 240, 61, 0, 0, 0, 62, 0, 0, 16, 62, 0, 0, 32, 62, 0, 0, 48, 62, 0, 0, 64, 62, 0, 0, 80, 62, 0, 0, 96, 62, 0, 0, 112, 62, 0, 0, 128, 62, 0, 0, 144, 62, 0, 0, 160, 62, 0, 0, 176, 62, 0, 0, 192, 62, 0, 0, 208, 62, 0, 0, 224, 62, 0, 0, 240, 62, 0, 0, 0, 63, 0, 0, 16, 63, 0, 0, 32, 63, 0, 0, 48, 63, 0, 0, 64, 63, 0, 0, 80, 63, 0, 0, 96, 63, 0, 0, 112, 63, 0, 0, 128, 63, 0, 0, 144, 63, 0, 0, 160, 63, 0, 0, 176, 63, 0, 0, 192, 63, 0, 0, 208, 63, 0, 0, 224, 63, 0, 0, 240, 63, 0, 0, 0, 64, 0, 0, 16, 64, 0, 0, 32, 64, 0, 0, 48, 64, 0, 0, 64, 64, 0, 0, 80, 64, 0, 0, 96, 64, 0, 0, 112, 64, 0, 0, 128, 64, 0, 0, 144, 64, 0, 0, 160, 64, 0, 0, 176, 64, 0, 0, 192, 64, 0, 0, 208, 64, 0, 0, 224, 64, 0, 0, 240, 64, 0, 0, 0, 65, 0, 0, 16, 65, 0, 0, 32, 65, 0, 0, 48, 65, 0, 0, 64, 65, 0, 0, 80, 65, 0, 0, 96, 65, 0, 0, 112, 65, 0, 0, 128, 65, 0, 0, 144, 65, 0, 0, 160, 65, 0, 0, 176, 65, 0, 0, 192, 65, 0, 0, 208, 65, 0, 0, 224, 65, 0, 0, 240, 65, 0, 0, 0, 66, 0, 0, 16, 66, 0, 0, 32, 66, 0, 0, 48, 66, 0, 0, 64, 66, 0, 0, 80, 66, 0, 0, 96, 66, 0, 0, 112, 66, 0, 0, 128, 66, 0, 0, 144, 66, 0, 0, 160, 66, 0, 0, 176, 66, 0, 0, 192, 66, 0, 0, 208, 66, 0, 0, 224, 66, 0, 0, 240, 66, 0, 0, 0, 67, 0, 0, 16, 67, 0, 0, 32, 67, 0, 0, 48, 67, 0, 0, 64, 67, 0, 0, 80, 67, 0, 0, 96, 67, 0, 0, 112, 67, 0, 0, 128, 67, 0, 0, 144, 67, 0, 0, 160, 67, 0, 0, 176, 67, 0, 0, 192, 67, 0, 0, 208, 67, 0, 0, 224, 67, 0, 0, 240, 67, 0, 0, 0, 60, 0, 0, 16, 60, 0, 0, 32, 60, 0, 0, 48, 60, 0, 0, 64, 60, 0, 0, 80, 60, 0, 0, 96, 60, 0, 0, 112, 60, 0, 0, 128, 60, 0, 0, 144, 60, 0, 0, 160, 60, 0, 0, 176, 60, 0, 0, 192, 60, 0, 0, 208, 60, 0, 0, 224, 60, 0, 0, 240, 60, 0, 0, 0, 61, 0, 0, 16, 61, 0, 0, 32, 61, 0, 0, 48, 61, 0, 0, 64, 61, 0, 0, 80, 61, 0, 0, 96, 61, 0, 0, 112, 61, 0, 0, 128, 61, 0, 0, 144, 61, 0, 0, 160, 61, 0, 0, 176, 61, 0, 0, 192, 61, 0, 0, 208, 61, 0, 0, 224, 61, 0, 0, 240, 61, 0, 0, 0, 62, 0, 0, 16, 62, 0, 0, 32, 62, 0, 0, 48, 62, 0, 0, 64, 62, 0, 0, 80, 62, 0, 0, 96, 62, 0, 0, 112, 62, 0, 0, 128, 62, 0, 0, 144, 62, 0, 0, 160, 62, 0, 0, 176, 62, 0, 0, 192, 62, 0, 0, 208, 62, 0, 0, 224, 62, 0, 0, 240, 62, 0, 0, 0, 63, 0, 0, 16, 63, 0, 0, 32, 63, 0, 0, 48, 63, 0, 0, 64, 63, 0, 0, 80, 63, 0, 0, 96, 63, 0, 0, 112, 63, 0, 0, 128, 63, 0, 0, 144, 63, 0, 0, 160, 63, 0, 0, 176, 63, 0, 0, 192, 63, 0, 0, 208, 63, 0, 0, 224, 63, 0, 0, 240, 63, 0, 0, 0, 64, 0, 0, 16, 64, 0, 0, 32, 64, 0, 0, 48, 64, 0, 0, 64, 64, 0, 0, 80, 64, 0, 0, 96, 64, 0, 0, 112, 64, 0, 0, 128, 64, 0, 0, 144, 64, 0, 0, 160, 64, 0, 0, 176, 64, 0, 0, 192, 64, 0, 0, 208, 64, 0, 0, 224, 64, 0, 0, 240, 64, 0, 0, 0, 65, 0, 0, 16, 65, 0, 0, 32, 65, 0, 0, 48, 65, 0, 0, 64, 65, 0, 0, 80, 65, 0, 0, 96, 65, 0, 0, 112, 65, 0, 0, 128, 65, 0, 0, 144, 65, 0, 0, 160, 65, 0, 0, 176, 65, 0, 0, 192, 65, 0, 0, 208, 65, 0, 0, 224, 65, 0, 0, 240, 65, 0, 0, 0, 66, 0, 0, 16, 66, 0, 0, 32, 66, 0, 0, 48, 66, 0, 0, 64, 66, 0, 0, 80, 66, 0, 0, 96, 66, 0, 0, 112, 66, 0, 0, 128, 66, 0, 0, 144, 66, 0, 0, 160, 66, 0, 0, 176, 66, 0, 0, 192, 66, 0, 0, 208, 66, 0, 0, 224, 66, 0, 0, 240, 66, 0, 0, 0, 67, 0, 0, 16, 67, 0, 0, 32, 67, 0, 0, 48, 67, 0, 0, 64, 67, 0, 0, 80, 67, 0, 0, 96, 67, 0, 0, 112, 67, 0, 0, 128, 67, 0, 0, 144, 67, 0, 0, 160, 67, 0, 0, 176, 67, 0, 0, 192, 67, 0, 0, 208, 67, 0, 0, 224, 67, 0, 0, 240, 67};

.visible .entry _ZN8pygpukit3ops9gemv_nvf430gemv_nvf4_bf16_kernel_unrolledINS1_14GemvNvf4ConfigEEEvPK13__nv_bfloat16PKhS8_PS4_iif(
	.param .u64 .ptr .align 1 _ZN8pygpukit3ops9gemv_nvf430gemv_nvf4_bf16_kernel_unrolledINS1_14GemvNvf4ConfigEEEvPK13__nv_bfloat16PKhS8_PS4_iif_param_0,
	.param .u64 .ptr .align 1 _ZN8pygpukit3ops9gemv_nvf430gemv_nvf4_bf16_kernel_unrolledINS1_14GemvNvf4ConfigEEEvPK13__nv_bfloat16PKhS8_PS4_iif_param_1,
	.param .u64 .ptr .align 1 _ZN8pygpukit3ops9gemv_nvf430gemv_nvf4_bf16_kernel_unrolledINS1_14GemvNvf4ConfigEEEvPK13__nv_bfloat16PKhS8_PS4_iif_param_2,
	.param .u64 .ptr .align 1 _ZN8pygpukit3ops9gemv_nvf430gemv_nvf4_bf16_kernel_unrolledINS1_14GemvNvf4ConfigEEEvPK13__nv_bfloat16PKhS8_PS4_iif_param_3,
	.param .u32 _ZN8pygpukit3ops9gemv_nvf430gemv_nvf4_bf16_kernel_unrolledINS1_14GemvNvf4ConfigEEEvPK13__nv_bfloat16PKhS8_PS4_iif_param_4,
	.param .u32 _ZN8pygpukit3ops9gemv_nvf430gemv_nvf4_bf16_kernel_unrolledINS1_14GemvNvf4ConfigEEEvPK13__nv_bfloat16PKhS8_PS4_iif_param_5,
	.param .f32 _ZN8pygpukit3ops9gemv_nvf430gemv_nvf4_bf16_kernel_unrolledINS1_14GemvNvf4ConfigEEEvPK13__nv_bfloat16PKhS8_PS4_iif_param_6
)
{
	.local .align 16 .b8 	__local_depot0[64];
	.reg .b64 	%SP;
	.reg .b64 	%SPL;
	.reg .pred 	%p<7>;
	.reg .b16 	%rs<87>;
	.reg .b32 	%r<95>;
	.reg .b32 	%f<139>;
	.reg .b64 	%rd<141>;

	mov.u64 	%SPL, __local_depot0;
	ld.param.u64 	%rd7, [_ZN8pygpukit3ops9gemv_nvf430gemv_nvf4_bf16_kernel_unrolledINS1_14GemvNvf4ConfigEEEvPK13__nv_bfloat16PKhS8_PS4_iif_param_1];
	ld.param.u64 	%rd8, [_ZN8pygpukit3ops9gemv_nvf430gemv_nvf4_bf16_kernel_unrolledINS1_14GemvNvf4ConfigEEEvPK13__nv_bfloat16PKhS8_PS4_iif_param_2];
	ld.param.u32 	%r19, [_ZN8pygpukit3ops9gemv_nvf430gemv_nvf4_bf16_kernel_unrolledINS1_14GemvNvf4ConfigEEEvPK13__nv_bfloat16PKhS8_PS4_iif_param_4];
	ld.param.u32 	%r20, [_ZN8pygpukit3ops9gemv_nvf430gemv_nvf4_bf16_kernel_unrolledINS1_14GemvNvf4ConfigEEEvPK13__nv_bfloat16PKhS8_PS4_iif_param_5];
	mov.u32 	%r21, %tid.x;
	mov.u32 	%r22, %ctaid.x;
	shl.b32 	%r23, %r22, 8;
	add.s32 	%r1, %r23, %r21;
	setp.ge.s32 	%p1, %r1, %r20;
	@%p1 bra 	$L__BB0_10;
	cvt.s64.s32 	%rd10, %r1;
	add.s64 	%rd1, %rd7, %rd10;
	add.s64 	%rd2, %rd8, %rd10;
	shr.s32 	%r24, %r19, 31;
	shr.u32 	%r25, %r24, 27;
	add.s32 	%r26, %r19, %r25;
	shr.s32 	%r2, %r26, 5;
	and.b32  	%r27, %r26, -32;
	sub.s32 	%r3, %r19, %r27;
	setp.lt.s32 	%p2, %r19, 32;
	mov.f32 	%f138, 0f00000000;
	@%p2 bra 	$L__BB0_4;
	add.u64 	%rd3, %SPL, 0;
	neg.s32 	%r92, %r2;
	mov.f32 	%f138, 0f00000000;
	mov.b32 	%r89, 0;
	mov.u64 	%rd32, _ZN8pygpukit3ops9gemv_nvf415UE4M3_SCALE_LUTE;
	cvt.s64.s32 	%rd35, %r20;
	mov.u32 	%r90, %r89;
	mov.u32 	%r91, %r89;
$L__BB0_3:
	ld.param.u64 	%rd138, [_ZN8pygpukit3ops9gemv_nvf430gemv_nvf4_bf16_kernel_unrolledINS1_14GemvNvf4ConfigEEEvPK13__nv_bfloat16PKhS8_PS4_iif_param_0];
	cvt.s64.s32 	%rd29, %r90;
	add.s64 	%rd12, %rd2, %rd29;
	// begin inline asm
	ld.global.nc.u8 %r29, [%rd12];
	// end inline asm
	shl.b32 	%r46, %r29, 2;
	cvt.u64.u32 	%rd30, %r46;
	and.b64  	%rd31, %rd30, 1020;
	add.s64 	%rd33, %rd32, %rd31;
	ld.const.f32 	%f48, [%rd33];
	mul.f32 	%f49, %f48, 0f3F000000;
	mul.f32 	%f50, %f48, 0f3FC00000;
	add.f32 	%f51, %f48, %f48;
	mul.f32 	%f52, %f48, 0f40400000;
	mul.f32 	%f53, %f48, 0f40800000;
	mul.f32 	%f54, %f48, 0f40C00000;
	mul.f32 	%f55, %f48, 0fBF000000;
	neg.f32 	%f56, %f48;
	mul.f32 	%f57, %f48, 0fBFC00000;
	mul.f32 	%f58, %f48, 0fC0000000;
	mul.f32 	%f59, %f48, 0fC0400000;
	mul.f32 	%f60, %f48, 0fC0800000;
	mul.f32 	%f61, %f48, 0fC0C00000;
	mov.f32 	%f62, 0f00000000;
	st.local.v4.f32 	[%rd3], {%f62, %f49, %f48, %f50};
	st.local.v4.f32 	[%rd3+16], {%f51, %f52, %f53, %f54};
	st.local.v4.f32 	[%rd3+32], {%f62, %f55, %f56, %f57};
	st.local.v4.f32 	[%rd3+48], {%f58, %f59, %f60, %f61};
	cvt.s64.s32 	%rd34, %r91;
	add.s64 	%rd13, %rd1, %rd34;
	// begin inline asm
	ld.global.nc.u8 %r30, [%rd13];
	// end inline asm
	cvt.u16.u32 	%rs33, %r30;
	and.b16  	%rs34, %rs33, 240;
	add.s64 	%rd14, %rd13, %rd35;
	// begin inline asm
	ld.global.nc.u8 %r31, [%rd14];
	// end inline asm
	cvt.u16.u32 	%rs35, %r31;
	and.b16  	%rs36, %rs35, 240;
	add.s64 	%rd15, %rd14, %rd35;
	// begin inline asm
	ld.global.nc.u8 %r32, [%rd15];
	// end inline asm
	cvt.u16.u32 	%rs37, %r32;
	and.b16  	%rs38, %rs37, 240;
	add.s64 	%rd16, %rd15, %rd35;
	// begin inline asm
	ld.global.nc.u8 %r33, [%rd16];
	// end inline asm
	cvt.u16.u32 	%rs39, %r33;
	and.b16  	%rs40, %rs39, 240;
	shl.b32 	%r47, %r30, 2;
	cvt.u64.u32 	%rd36, %r47;
	and.b64  	%rd37, %rd36, 60;
	add.s64 	%rd38, %rd3, %rd37;
	ld.local.f32 	%f63, [%rd38];
	shr.u16 	%rs41, %rs34, 4;
	cvt.u32.u16 	%r48, %rs41;
	mul.wide.u32 	%rd39, %r48, 4;
	add.s64 	%rd40, %rd3, %rd39;
	ld.local.f32 	%f64, [%rd40];
	shl.b32 	%r49, %r31, 2;
	cvt.u64.u32 	%rd41, %r49;
	and.b64  	%rd42, %rd41, 60;
	add.s64 	%rd43, %rd3, %rd42;
	ld.local.f32 	%f65, [%rd43];
	shr.u16 	%rs42, %rs36, 4;
	cvt.u32.u16 	%r50, %rs42;
	mul.wide.u32 	%rd44, %r50, 4;
	add.s64 	%rd45, %rd3, %rd44;
	ld.local.f32 	%f66, [%rd45];
	shl.b32 	%r51, %r32, 2;
	cvt.u64.u32 	%rd46, %r51;
	and.b64  	%rd47, %rd46, 60;
	add.s64 	%rd48, %rd3, %rd47;
	ld.local.f32 	%f67, [%rd48];
	shr.u16 	%rs43, %rs38, 4;
	cvt.u32.u16 	%r52, %rs43;
	mul.wide.u32 	%rd49, %r52, 4;
	add.s64 	%rd50, %rd3, %rd49;
	ld.local.f32 	%f68, [%rd50];
	shl.b32 	%r53, %r33, 2;
	cvt.u64.u32 	%rd51, %r53;
	and.b64  	%rd52, %rd51, 60;
	add.s64 	%rd53, %rd3, %rd52;
	ld.local.f32 	%f69, [%rd53];
	shr.u16 	%rs44, %rs40, 4;
	cvt.u32.u16 	%r54, %rs44;
	mul.wide.u32 	%rd54, %r54, 4;
	add.s64 	%rd55, %rd3, %rd54;
	ld.local.f32 	%f70, [%rd55];
	cvta.to.global.u64 	%rd56, %rd138;
	mul.wide.u32 	%rd57, %r89, 2;
	add.s64 	%rd58, %rd56, %rd57;
	ld.global.nc.u16 	%rs1, [%rd58];
	// begin inline asm
	{ cvt.f32.bf16 %f16, %rs1;}

	// end inline asm
	ld.global.nc.u16 	%rs2, [%rd58+2];
	// begin inline asm
	{ cvt.f32.bf16 %f17, %rs2;}

	// end inline asm
	ld.global.nc.u16 	%rs3, [%rd58+4];
	// begin inline asm
	{ cvt.f32.bf16 %f18, %rs3;}

	// end inline asm
	ld.global.nc.u16 	%rs4, [%rd58+6];
	// begin inline asm
	{ cvt.f32.bf16 %f19, %rs4;}

	// end inline asm
	ld.global.nc.u16 	%rs5, [%rd58+8];
	// begin inline asm
	{ cvt.f32.bf16 %f20, %rs5;}

	// end inline asm
	ld.global.nc.u16 	%rs6, [%rd58+10];
	// begin inline asm
	{ cvt.f32.bf16 %f21, %rs6;}

	// end inline asm
	ld.global.nc.u16 	%rs7, [%rd58+12];
	// begin inline asm
	{ cvt.f32.bf16 %f22, %rs7;}

	// end inline asm
	ld.global.nc.u16 	%rs8, [%rd58+14];
	// begin inline asm
	{ cvt.f32.bf16 %f23, %rs8;}

	// end inline asm
	fma.rn.f32 	%f71, %f16, %f63, %f138;
	fma.rn.f32 	%f72, %f17, %f64, %f71;
	fma.rn.f32 	%f73, %f18, %f65, %f72;
	fma.rn.f32 	%f74, %f19, %f66, %f73;
	fma.rn.f32 	%f75, %f20, %f67, %f74;
	fma.rn.f32 	%f76, %f21, %f68, %f75;
	fma.rn.f32 	%f77, %f22, %f69, %f76;
	fma.rn.f32 	%f78, %f23, %f70, %f77;
	add.s64 	%rd17, %rd16, %rd35;
	// begin inline asm
	ld.global.nc.u8 %r34, [%rd17];
	// end inline asm
	cvt.u16.u32 	%rs45, %r34;
	and.b16  	%rs46, %rs45, 240;
	add.s64 	%rd18, %rd17, %rd35;
	// begin inline asm
	ld.global.nc.u8 %r35, [%rd18];
	// end inline asm
	cvt.u16.u32 	%rs47, %r35;
	and.b16  	%rs48, %rs47, 240;
	add.s64 	%rd19, %rd18, %rd35;
	// begin inline asm
	ld.global.nc.u8 %r36, [%rd19];
	// end inline asm
	cvt.u16.u32 	%rs49, %r36;
	and.b16  	%rs50, %rs49, 240;
	add.s64 	%rd20, %rd19, %rd35;
	// begin inline asm
	ld.global.nc.u8 %r37, [%rd20];
	// end inline asm
	cvt.u16.u32 	%rs51, %r37;
	and.b16  	%rs52, %rs51, 240;
	shl.b32 	%r55, %r34, 2;
	cvt.u64.u32 	%rd59, %r55;
	and.b64  	%rd60, %rd59, 60;
	add.s64 	%rd61, %rd3, %rd60;
	ld.local.f32 	%f79, [%rd61];
	shr.u16 	%rs53, %rs46, 4;
	cvt.u32.u16 	%r56, %rs53;
	mul.wide.u32 	%rd62, %r56, 4;
	add.s64 	%rd63, %rd3, %rd62;
	ld.local.f32 	%f80, [%rd63];
	shl.b32 	%r57, %r35, 2;
	cvt.u64.u32 	%rd64, %r57;
	and.b64  	%rd65, %rd64, 60;
	add.s64 	%rd66, %rd3, %rd65;
	ld.local.f32 	%f81, [%rd66];
	shr.u16 	%rs54, %rs48, 4;
	cvt.u32.u16 	%r58, %rs54;
	mul.wide.u32 	%rd67, %r58, 4;
	add.s64 	%rd68, %rd3, %rd67;
	ld.local.f32 	%f82, [%rd68];
	shl.b32 	%r59, %r36, 2;
	cvt.u64.u32 	%rd69, %r59;
	and.b64  	%rd70, %rd69, 60;
	add.s64 	%rd71, %rd3, %rd70;
	ld.local.f32 	%f83, [%rd71];
	shr.u16 	%rs55, %rs50, 4;
	cvt.u32.u16 	%r60, %rs55;
	mul.wide.u32 	%rd72, %r60, 4;
	add.s64 	%rd73, %rd3, %rd72;
	ld.local.f32 	%f84, [%rd73];
	shl.b32 	%r61, %r37, 2;
	cvt.u64.u32 	%rd74, %r61;
	and.b64  	%rd75, %rd74, 60;
	add.s64 	%rd76, %rd3, %rd75;
	ld.local.f32 	%f85, [%rd76];
	shr.u16 	%rs56, %rs52, 4;
	cvt.u32.u16 	%r62, %rs56;
	mul.wide.u32 	%rd77, %r62, 4;
	add.s64 	%rd78, %rd3, %rd77;
	ld.local.f32 	%f86, [%rd78];
	ld.global.nc.u16 	%rs9, [%rd58+16];
	// begin inline asm
	{ cvt.f32.bf16 %f24, %rs9;}

	// end inline asm
	ld.global.nc.u16 	%rs10, [%rd58+18];
	// begin inline asm
	{ cvt.f32.bf16 %f25, %rs10;}

	// end inline asm
	ld.global.nc.u16 	%rs11, [%rd58+20];
	// begin inline asm
	{ cvt.f32.bf16 %f26, %rs11;}

	// end inline asm
	ld.global.nc.u16 	%rs12, [%rd58+22];
	// begin inline asm
	{ cvt.f32.bf16 %f27, %rs12;}

	// end inline asm
	ld.global.nc.u16 	%rs13, [%rd58+24];
	// begin inline asm
	{ cvt.f32.bf16 %f28, %rs13;}

	// end inline asm
	ld.global.nc.u16 	%rs14, [%rd58+26];
	// begin inline asm
	{ cvt.f32.bf16 %f29, %rs14;}

	// end inline asm
	ld.global.nc.u16 	%rs15, [%rd58+28];
	// begin inline asm
	{ cvt.f32.bf16 %f30, %rs15;}

	// end inline asm
	ld.global.nc.u16 	%rs16, [%rd58+30];
	// begin inline asm
	{ cvt.f32.bf16 %f31, %rs16;}

	// end inline asm
	fma.rn.f32 	%f87, %f24, %f79, %f78;
	fma.rn.f32 	%f88, %f25, %f80, %f87;
	fma.rn.f32 	%f89, %f26, %f81, %f88;
	fma.rn.f32 	%f90, %f27, %f82, %f89;
	fma.rn.f32 	%f91, %f28, %f83, %f90;
	fma.rn.f32 	%f92, %f29, %f84, %f91;
	fma.rn.f32 	%f93, %f30, %f85, %f92;
	fma.rn.f32 	%f94, %f31, %f86, %f93;
	add.s64 	%rd21, %rd20, %rd35;
	// begin inline asm
	ld.global.nc.u8 %r38, [%rd21];
	// end inline asm
	cvt.u16.u32 	%rs57, %r38;
	and.b16  	%rs58, %rs57, 240;
	add.s64 	%rd22, %rd21, %rd35;
	// begin inline asm
	ld.global.nc.u8 %r39, [%rd22];
	// end inline asm
	cvt.u16.u32 	%rs59, %r39;
	and.b16  	%rs60, %rs59, 240;
	add.s64 	%rd23, %rd22, %rd35;
	// begin inline asm
	ld.global.nc.u8 %r40, [%rd23];
	// end inline asm
	cvt.u16.u32 	%rs61, %r40;
	and.b16  	%rs62, %rs61, 240;
	add.s64 	%rd24, %rd23, %rd35;
	// begin inline asm
	ld.global.nc.u8 %r41, [%rd24];
	// end inline asm
	cvt.u16.u32 	%rs63, %r41;
	and.b16  	%rs64, %rs63, 240;
	shl.b32 	%r63, %r38, 2;
	cvt.u64.u32 	%rd79, %r63;
	and.b64  	%rd80, %rd79, 60;
	add.s64 	%rd81, %rd3, %rd80;
	ld.local.f32 	%f95, [%rd81];
	shr.u16 	%rs65, %rs58, 4;
	cvt.u32.u16 	%r64, %rs65;
	mul.wide.u32 	%rd82, %r64, 4;
	add.s64 	%rd83, %rd3, %rd82;
	ld.local.f32 	%f96, [%rd83];
	shl.b32 	%r65, %r39, 2;
	cvt.u64.u32 	%rd84, %r65;
	and.b64  	%rd85, %rd84, 60;
	add.s64 	%rd86, %rd3, %rd85;
	ld.local.f32 	%f97, [%rd86];
	shr.u16 	%rs66, %rs60, 4;
	cvt.u32.u16 	%r66, %rs66;
	mul.wide.u32 	%rd87, %r66, 4;
	add.s64 	%rd88, %rd3, %rd87;
	ld.local.f32 	%f98, [%rd88];
	shl.b32 	%r67, %r40, 2;
	cvt.u64.u32 	%rd89, %r67;
	and.b64  	%rd90, %rd89, 60;
	add.s64 	%rd91, %rd3, %rd90;
	ld.local.f32 	%f99, [%rd91];
	shr.u16 	%rs67, %rs62, 4;
	cvt.u32.u16 	%r68, %rs67;
	mul.wide.u32 	%rd92, %r68, 4;
	add.s64 	%rd93, %rd3, %rd92;
	ld.local.f32 	%f100, [%rd93];
	shl.b32 	%r69, %r41, 2;
	cvt.u64.u32 	%rd94, %r69;
	and.b64  	%rd95, %rd94, 60;
	add.s64 	%rd96, %rd3, %rd95;
	ld.local.f32 	%f101, [%rd96];
	shr.u16 	%rs68, %rs64, 4;
	cvt.u32.u16 	%r70, %rs68;
	mul.wide.u32 	%rd97, %r70, 4;
	add.s64 	%rd98, %rd3, %rd97;
	ld.local.f32 	%f102, [%rd98];
	ld.global.nc.u16 	%rs17, [%rd58+32];
	// begin inline asm
	{ cvt.f32.bf16 %f32, %rs17;}

	// end inline asm
	ld.global.nc.u16 	%rs18, [%rd58+34];
	// begin inline asm
	{ cvt.f32.bf16 %f33, %rs18;}

	// end inline asm
	ld.global.nc.u16 	%rs19, [%rd58+36];
	// begin inline asm
	{ cvt.f32.bf16 %f34, %rs19;}

	// end inline asm
	ld.global.nc.u16 	%rs20, [%rd58+38];
	// begin inline asm
	{ cvt.f32.bf16 %f35, %rs20;}

	// end inline asm
	ld.global.nc.u16 	%rs21, [%rd58+40];
	// begin inline asm
	{ cvt.f32.bf16 %f36, %rs21;}

	// end inline asm
	ld.global.nc.u16 	%rs22, [%rd58+42];
	// begin inline asm
	{ cvt.f32.bf16 %f37, %rs22;}

	// end inline asm
	ld.global.nc.u16 	%rs23, [%rd58+44];
	// begin inline asm
	{ cvt.f32.bf16 %f38, %rs23;}

	// end inline asm
	ld.global.nc.u16 	%rs24, [%rd58+46];
	// begin inline asm
	{ cvt.f32.bf16 %f39, %rs24;}

	// end inline asm
	fma.rn.f32 	%f103, %f32, %f95, %f94;
	fma.rn.f32 	%f104, %f33, %f96, %f103;
	fma.rn.f32 	%f105, %f34, %f97, %f104;
	fma.rn.f32 	%f106, %f35, %f98, %f105;
	fma.rn.f32 	%f107, %f36, %f99, %f106;
	fma.rn.f32 	%f108, %f37, %f100, %f107;
	fma.rn.f32 	%f109, %f38, %f101, %f108;
	fma.rn.f32 	%f110, %f39, %f102, %f109;
	add.s64 	%rd25, %rd24, %rd35;
	// begin inline asm
	ld.global.nc.u8 %r42, [%rd25];
	// end inline asm
	cvt.u16.u32 	%rs69, %r42;
	and.b16  	%rs70, %rs69, 240;
	add.s64 	%rd26, %rd25, %rd35;
	// begin inline asm
	ld.global.nc.u8 %r43, [%rd26];
	// end inline asm
	cvt.u16.u32 	%rs71, %r43;
	and.b16  	%rs72, %rs71, 240;
	add.s64 	%rd27, %rd26, %rd35;
	// begin inline asm
	ld.global.nc.u8 %r44, [%rd27];
	// end inline asm
	cvt.u16.u32 	%rs73, %r44;
	and.b16  	%rs74, %rs73, 240;
	add.s64 	%rd28, %rd27, %rd35;
	// begin inline asm
	ld.global.nc.u8 %r45, [%rd28];
	// end inline asm
	cvt.u16.u32 	%rs75, %r45;
	and.b16  	%rs76, %rs75, 240;
	shl.b32 	%r71, %r42, 2;
	cvt.u64.u32 	%rd99, %r71;
	and.b64  	%rd100, %rd99, 60;
	add.s64 	%rd101, %rd3, %rd100;
	ld.local.f32 	%f111, [%rd101];
	shr.u16 	%rs77, %rs70, 4;
	cvt.u32.u16 	%r72, %rs77;
	mul.wide.u32 	%rd102, %r72, 4;
	add.s64 	%rd103, %rd3, %rd102;
	ld.local.f32 	%f112, [%rd103];
	shl.b32 	%r73, %r43, 2;
	cvt.u64.u32 	%rd104, %r73;
	and.b64  	%rd105, %rd104, 60;
	add.s64 	%rd106, %rd3, %rd105;
	ld.local.f32 	%f113, [%rd106];
	shr.u16 	%rs78, %rs72, 4;
	cvt.u32.u16 	%r74, %rs78;
	mul.wide.u32 	%rd107, %r74, 4;
	add.s64 	%rd108, %rd3, %rd107;
	ld.local.f32 	%f114, [%rd108];
	shl.b32 	%r75, %r44, 2;
	cvt.u64.u32 	%rd109, %r75;
	and.b64  	%rd110, %rd109, 60;
	add.s64 	%rd111, %rd3, %rd110;
	ld.local.f32 	%f115, [%rd111];
	shr.u16 	%rs79, %rs74, 4;
	cvt.u32.u16 	%r76, %rs79;
	mul.wide.u32 	%rd112, %r76, 4;
	add.s64 	%rd113, %rd3, %rd112;
	ld.local.f32 	%f116, [%rd113];
	shl.b32 	%r77, %r45, 2;
	cvt.u64.u32 	%rd114, %r77;
	and.b64  	%rd115, %rd114, 60;
	add.s64 	%rd116, %rd3, %rd115;
	ld.local.f32 	%f117, [%rd116];
	shr.u16 	%rs80, %rs76, 4;
	cvt.u32.u16 	%r78, %rs80;
	mul.wide.u32 	%rd117, %r78, 4;
	add.s64 	%rd118, %rd3, %rd117;
	ld.local.f32 	%f118, [%rd118];
	ld.global.nc.u16 	%rs25, [%rd58+48];
	// begin inline asm
	{ cvt.f32.bf16 %f40, %rs25;}

	// end inline asm
	ld.global.nc.u16 	%rs26, [%rd58+50];
	// begin inline asm
	{ cvt.f32.bf16 %f41, %rs26;}

	// end inline asm
	ld.global.nc.u16 	%rs27, [%rd58+52];
	// begin inline asm
	{ cvt.f32.bf16 %f42, %rs27;}

	// end inline asm
	ld.global.nc.u16 	%rs28, [%rd58+54];
	// begin inline asm
	{ cvt.f32.bf16 %f43, %rs28;}

	// end inline asm
	ld.global.nc.u16 	%rs29, [%rd58+56];
	// begin inline asm
	{ cvt.f32.bf16 %f44, %rs29;}

	// end inline asm
	ld.global.nc.u16 	%rs30, [%rd58+58];
	// begin inline asm
	{ cvt.f32.bf16 %f45, %rs30;}

	// end inline asm
	ld.global.nc.u16 	%rs31, [%rd58+60];
	// begin inline asm
	{ cvt.f32.bf16 %f46, %rs31;}

	// end inline asm
	ld.global.nc.u16 	%rs32, [%rd58+62];
	// begin inline asm
	{ cvt.f32.bf16 %f47, %rs32;}

	// end inline asm
	fma.rn.f32 	%f119, %f40, %f111, %f110;
	fma.rn.f32 	%f120, %f41, %f112, %f119;
	fma.rn.f32 	%f121, %f42, %f113, %f120;
	fma.rn.f32 	%f122, %f43, %f114, %f121;
	fma.rn.f32 	%f123, %f44, %f115, %f122;
	fma.rn.f32 	%f124, %f45, %f116, %f123;
	fma.rn.f32 	%f125, %f46, %f117, %f124;
	fma.rn.f32 	%f138, %f47, %f118, %f125;
	add.s32 	%r92, %r92, 1;
	setp.ne.s32 	%p3, %r92, 0;
	shl.b32 	%r79, %r20, 4;
	add.s32 	%r91, %r91, %r79;
	add.s32 	%r90, %r90, %r20;
	add.s32 	%r89, %r89, 32;
	@%p3 bra 	$L__BB0_3;
$L__BB0_4:
	setp.lt.s32 	%p4, %r3, 1;
	@%p4 bra 	$L__BB0_9;
	ld.param.u64 	%rd139, [_ZN8pygpukit3ops9gemv_nvf430gemv_nvf4_bf16_kernel_unrolledINS1_14GemvNvf4ConfigEEEvPK13__nv_bfloat16PKhS8_PS4_iif_param_0];
	shl.b32 	%r93, %r2, 5;
	mul.lo.s32 	%r82, %r2, %r20;
	cvt.s64.s32 	%rd120, %r82;
	add.s64 	%rd119, %rd2, %rd120;
	// begin inline asm
	ld.global.nc.u8 %r80, [%rd119];
	// end inline asm
	shl.b32 	%r83, %r80, 2;
	cvt.u64.u32 	%rd121, %r83;
	and.b64  	%rd122, %rd121, 1020;
	mov.u64 	%rd123, _ZN8pygpukit3ops9gemv_nvf415UE4M3_SCALE_LUTE;
	add.s64 	%rd124, %rd123, %rd122;
	ld.const.f32 	%f4, [%rd124];
	add.s32 	%r14, %r3, -1;
	cvta.to.global.u64 	%rd125, %rd139;
	add.s64 	%rd4, %rd125, 2;
	mov.b32 	%r94, 0;
	mov.u64 	%rd131, _ZN8pygpukit3ops9gemv_nvf48NVF4_LUTE;
$L__BB0_6:
	mul.wide.s32 	%rd127, %r93, 2;
	add.s64 	%rd5, %rd4, %rd127;
	shr.s32 	%r85, %r93, 1;
	mul.lo.s32 	%r86, %r85, %r20;
	cvt.s64.s32 	%rd128, %r86;
	add.s64 	%rd126, %rd1, %rd128;
	// begin inline asm
	ld.global.nc.u8 %r84, [%rd126];
	// end inline asm
	cvt.u16.u32 	%rs82, %r84;
	and.b16  	%rs83, %rs82, 240;
	shl.b32 	%r87, %r84, 2;
	cvt.u64.u32 	%rd129, %r87;
	and.b64  	%rd130, %rd129, 60;
	add.s64 	%rd132, %rd131, %rd130;
	ld.const.f32 	%f6, [%rd132];
	shr.u16 	%rs84, %rs83, 4;
	cvt.u32.u16 	%r88, %rs84;
	mul.wide.u32 	%rd133, %r88, 4;
	add.s64 	%rd134, %rd131, %rd133;
	ld.const.f32 	%f7, [%rd134];
	ld.global.nc.u16 	%rs81, [%rd5+-2];
	// begin inline asm
	{ cvt.f32.bf16 %f126, %rs81;}

	// end inline asm
	setp.ge.s32 	%p5, %r94, %r14;
	mov.f32 	%f137, 0f00000000;
	@%p5 bra 	$L__BB0_8;
	ld.global.nc.u16 	%rs85, [%rd5];
	// begin inline asm
	{ cvt.f32.bf16 %f137, %rs85;}

	// end inline asm
$L__BB0_8:
	mul.f32 	%f129, %f4, %f6;
	fma.rn.f32 	%f130, %f126, %f129, %f138;
	mul.f32 	%f131, %f4, %f7;
	fma.rn.f32 	%f138, %f137, %f131, %f130;
	add.s32 	%r94, %r94, 2;
	add.s32 	%r93, %r93, 2;
	setp.lt.s32 	%p6, %r94, %r3;
	@%p6 bra 	$L__BB0_6;
$L__BB0_9:
	ld.param.f32 	%f133, [_ZN8pygpukit3ops9gemv_nvf430gemv_nvf4_bf16_kernel_unrolledINS1_14GemvNvf4ConfigEEEvPK13__nv_bfloat16PKhS8_PS4_iif_param_6];
	ld.param.u64 	%rd140, [_ZN8pygpukit3ops9gemv_nvf430gemv_nvf4_bf16_kernel_unrolledINS1_14GemvNvf4ConfigEEEvPK13__nv_bfloat16PKhS8_PS4_iif_param_3];
	mul.f32 	%f132, %f133, %f138;
	// begin inline asm
	{  cvt.rn.bf16.f32 %rs86, %f132;}

	// end inline asm
	cvta.to.global.u64 	%rd135, %rd140;
	mul.wide.s32 	%rd136, %r1, 2;
	add.s64 	%rd137, %rd135, %rd136;
	st.global.u16 	[%rd137], %rs86;
$L__BB0_10:
	ret;

}
	// .globl	_ZN8pygpukit3ops9gemv_nvf421gemv_nvf4_bf16_kernelINS1_14GemvNvf4ConfigEEEvPK13__nv_bfloat16PKhS8_PS4_iif
.visible .entry _ZN8pygpukit3ops9gemv_nvf421gemv_nvf4_bf16_kernelINS1_14GemvNvf4ConfigEEEvPK13__nv_bfloat16PKhS8_PS4_iif(
	.param .u64 .ptr .align 1 _ZN8pygpukit3ops9gemv_nvf421gemv_nvf4_bf16_kernelINS1_14GemvNvf4ConfigEEEvPK13__nv_bfloat16PKhS8_PS4_iif_param_0,
	.param .u64 .ptr .align 1 _ZN8pygpukit3ops9gemv_nvf421gemv_nvf4_bf16_kernelINS1_14GemvNvf4ConfigEEEvPK13__nv_bfloat16PKhS8_PS4_iif_param_1,
	.param .u64 .ptr .align 1 _ZN8pygpukit3ops9gemv_nvf421gemv_nvf4_bf16_kernelINS1_14GemvNvf4ConfigEEEvPK13__nv_bfloat16PKhS8_PS4_iif_param_2,
	.param .u64 .ptr .align 1 _ZN8pygpukit3ops9gemv_nvf421gemv_nvf4_bf16_kernelINS1_14GemvNvf4ConfigEEEvPK13__nv_bfloat16PKhS8_PS4_iif_param_3,
	.param .u32 _ZN8pygpukit3ops9gemv_nvf421gemv_nvf4_bf16_kernelINS1_14GemvNvf4ConfigEEEvPK13__nv_bfloat16PKhS8_PS4_iif_param_4,
	.param .u32 _ZN8pygpukit3ops9gemv_nvf421gemv_nvf4_bf16_kernelINS1_14GemvNvf4ConfigEEEvPK13__nv_bfloat16PKhS8_PS4_iif_param_5,
	.param .f32 _ZN8pygpukit3ops9gemv_nvf421gemv_nvf4_bf16_kernelINS1_14GemvNvf4ConfigEEEvPK13__nv_bfloat16PKhS8_PS4_iif_param_6
)
{
	.reg .pred 	%p<7>;
	.reg .b16 	%rs<7>;
	.reg .b32 	%r<32>;
	.reg .b32 	%f<27>;
	.reg .b64 	%rd<28>;

	ld.param.u64 	%rd4, [_ZN8pygpukit3ops9gemv_nvf421gemv_nvf4_bf16_kernelINS1_14GemvNvf4ConfigEEEvPK13__nv_bfloat16PKhS8_PS4_iif_param_0];
	ld.param.u64 	%rd5, [_ZN8pygpukit3ops9gemv_nvf421gemv_nvf4_bf16_kernelINS1_14GemvNvf4ConfigEEEvPK13__nv_bfloat16PKhS8_PS4_iif_param_1];
	ld.param.u64 	%rd6, [_ZN8pygpukit3ops9gemv_nvf421gemv_nvf4_bf16_kernelINS1_14GemvNvf4ConfigEEEvPK13__nv_bfloat16PKhS8_PS4_iif_param_2];
	ld.param.u64 	%rd7, [_ZN8pygpukit3ops9gemv_nvf421gemv_nvf4_bf16_kernelINS1_14GemvNvf4ConfigEEEvPK13__nv_bfloat16PKhS8_PS4_iif_param_3];
	ld.param.u32 	%r13, [_ZN8pygpukit3ops9gemv_nvf421gemv_nvf4_bf16_kernelINS1_14GemvNvf4ConfigEEEvPK13__nv_bfloat16PKhS8_PS4_iif_param_4];
	ld.param.u32 	%r14, [_ZN8pygpukit3ops9gemv_nvf421gemv_nvf4_bf16_kernelINS1_14GemvNvf4ConfigEEEvPK13__nv_bfloat16PKhS8_PS4_iif_param_5];
	ld.param.f32 	%f12, [_ZN8pygpukit3ops9gemv_nvf421gemv_nvf4_bf16_kernelINS1_14GemvNvf4ConfigEEEvPK13__nv_bfloat16PKhS8_PS4_iif_param_6];
	mov.u32 	%r15, %tid.x;
	mov.u32 	%r16, %ctaid.x;
	shl.b32 	%r17, %r16, 8;
	add.s32 	%r1, %r17, %r15;
	setp.ge.s32 	%p1, %r1, %r14;
	@%p1 bra 	$L__BB1_10;
	cvt.s64.s32 	%rd1, %r1;
	setp.lt.s32 	%p2, %r13, 1;
	mov.f32 	%f25, 0f00000000;
	@%p2 bra 	$L__BB1_9;
	add.s32 	%r19, %r13, 31;
	shr.u32 	%r2, %r19, 5;
	cvta.to.global.u64 	%rd8, %rd4;
	add.s64 	%rd2, %rd8, 2;
	mov.f32 	%f25, 0f00000000;
	mov.b32 	%r29, 0;
	mov.u64 	%rd13, _ZN8pygpukit3ops9gemv_nvf415UE4M3_SCALE_LUTE;
	mov.u64 	%rd21, _ZN8pygpukit3ops9gemv_nvf48NVF4_LUTE;
$L__BB1_3:
	mul.lo.s32 	%r21, %r29, %r14;
	cvt.s64.s32 	%rd10, %r21;
	add.s64 	%rd11, %rd10, %rd1;
	add.s64 	%rd9, %rd6, %rd11;
	// begin inline asm
	ld.global.nc.u8 %r20, [%rd9];
	// end inline asm
	and.b32  	%r4, %r20, 255;
	shl.b32 	%r31, %r29, 5;
	setp.le.s32 	%p3, %r13, %r31;
	@%p3 bra 	$L__BB1_8;
	mul.wide.u32 	%rd12, %r4, 4;
	add.s64 	%rd14, %rd13, %rd12;
	ld.const.f32 	%f2, [%rd14];
	add.s32 	%r30, %r31, 1;
	add.s32 	%r22, %r31, 32;
	min.s32 	%r7, %r22, %r13;
$L__BB1_5:
	mul.wide.u32 	%rd16, %r31, 2;
	add.s64 	%rd3, %rd2, %rd16;
	shr.u32 	%r24, %r31, 1;
	mul.lo.s32 	%r25, %r14, %r24;
	cvt.s64.s32 	%rd17, %r25;
	add.s64 	%rd18, %rd17, %rd1;
	add.s64 	%rd15, %rd5, %rd18;
	// begin inline asm
	ld.global.nc.u8 %r23, [%rd15];
	// end inline asm
	cvt.u16.u32 	%rs2, %r23;
	and.b16  	%rs3, %rs2, 240;
	shl.b32 	%r26, %r23, 2;
	cvt.u64.u32 	%rd19, %r26;
	and.b64  	%rd20, %rd19, 60;
	add.s64 	%rd22, %rd21, %rd20;
	ld.const.f32 	%f4, [%rd22];
	shr.u16 	%rs4, %rs3, 4;
	cvt.u32.u16 	%r27, %rs4;
	mul.wide.u32 	%rd23, %r27, 4;
	add.s64 	%rd24, %rd21, %rd23;
	ld.const.f32 	%f5, [%rd24];
	ld.global.nc.u16 	%rs1, [%rd3+-2];
	// begin inline asm
	{ cvt.f32.bf16 %f15, %rs1;}

	// end inline asm
	setp.ge.s32 	%p4, %r30, %r13;
	mov.f32 	%f24, 0f00000000;
	@%p4 bra 	$L__BB1_7;
	ld.global.nc.u16 	%rs5, [%rd3];
	// begin inline asm
	{ cvt.f32.bf16 %f24, %rs5;}

	// end inline asm
$L__BB1_7:
	mul.f32 	%f18, %f2, %f4;
	fma.rn.f32 	%f19, %f15, %f18, %f25;
	mul.f32 	%f20, %f2, %f5;
	fma.rn.f32 	%f25, %f24, %f20, %f19;
	add.s32 	%r31, %r31, 2;
	add.s32 	%r11, %r30, 2;
	add.s32 	%r28, %r30, 1;
	setp.lt.s32 	%p5, %r28, %r7;
	mov.u32 	%r30, %r11;
	@%p5 bra 	$L__BB1_5;
$L__BB1_8:
	add.s32 	%r29, %r29, 1;
	setp.ne.s32 	%p6, %r29, %r2;
	@%p6 bra 	$L__BB1_3;
$L__BB1_9:
	mul.f32 	%f21, %f12, %f25;
	// begin inline asm
	{  cvt.rn.bf16.f32 %rs6, %f21;}

	// end inline asm
	cvta.to.global.u64 	%rd25, %rd7;
	shl.b64 	%rd26, %rd1, 1;
	add.s64 	%rd27, %rd25, %rd26;
	st.global.u16 	[%rd27], %rs6;
$L__BB1_10:
	ret;

}
	// .globl	_ZN8pygpukit3ops9gemv_nvf428quantize_bf16_to_nvf4_kernelEPK13__nv_bfloat16PhS5_ii
.visible .entry _ZN8pygpukit3ops9gemv_nvf428quantize_bf16_to_nvf4_kernelEPK13__nv_bfloat16PhS5_ii(
	.param .u64 .ptr .align 1 _ZN8pygpukit3ops9gemv_nvf428quantize_bf16_to_nvf4_kernelEPK13__nv_bfloat16PhS5_ii_param_0,
	.param .u64 .ptr .align 1 _ZN8pygpukit3ops9gemv_nvf428quantize_bf16_to_nvf4_kernelEPK13__nv_bfloat16PhS5_ii_param_1,
	.param .u64 .ptr .align 1 _ZN8pygpukit3ops9gemv_nvf428quantize_bf16_to_nvf4_kernelEPK13__nv_bfloat16PhS5_ii_param_2,
	.param .u32 _ZN8pygpukit3ops9gemv_nvf428quantize_bf16_to_nvf4_kernelEPK13__nv_bfloat16PhS5_ii_param_3,
	.param .u32 _ZN8pygpukit3ops9gemv_nvf428quantize_bf16_to_nvf4_kernelEPK13__nv_bfloat16PhS5_ii_param_4
)
{
	.reg .pred 	%p<77>;
	.reg .b16 	%rs<102>;
	.reg .b32 	%r<113>;
	.reg .b32 	%f<164>;
	.reg .b64 	%rd<63>;

	ld.param.u64 	%rd7, [_ZN8pygpukit3ops9gemv_nvf428quantize_bf16_to_nvf4_kernelEPK13__nv_bfloat16PhS5_ii_param_0];
	ld.param.u64 	%rd8, [_ZN8pygpukit3ops9gemv_nvf428quantize_bf16_to_nvf4_kernelEPK13__nv_bfloat16PhS5_ii_param_1];
	ld.param.u64 	%rd6, [_ZN8pygpukit3ops9gemv_nvf428quantize_bf16_to_nvf4_kernelEPK13__nv_bfloat16PhS5_ii_param_2];
	ld.param.u32 	%r56, [_ZN8pygpukit3ops9gemv_nvf428quantize_bf16_to_nvf4_kernelEPK13__nv_bfloat16PhS5_ii_param_3];
	ld.param.u32 	%r57, [_ZN8pygpukit3ops9gemv_nvf428quantize_bf16_to_nvf4_kernelEPK13__nv_bfloat16PhS5_ii_param_4];
	cvta.to.global.u64 	%rd1, %rd8;
	cvta.to.global.u64 	%rd2, %rd7;
	mov.u32 	%r58, %ctaid.x;
	mov.u32 	%r59, %ntid.x;
	mul.lo.s32 	%r1, %r58, %r59;
	mov.u32 	%r2, %tid.x;
	add.s32 	%r3, %r1, %r2;
	mov.u32 	%r4, %ctaid.y;
	setp.ge.s32 	%p1, %r3, %r57;
	@%p1 bra 	$L__BB2_116;
	shl.b32 	%r107, %r4, 5;
	add.s32 	%r60, %r107, 32;
	min.s32 	%r6, %r60, %r56;
	setp.le.s32 	%p2, %r56, %r107;
	mov.f32 	%f157, 0f00000000;
	@%p2 bra 	$L__BB2_14;
	add.s32 	%r61, %r107, 1;
	max.s32 	%r7, %r6, %r61;
	and.b32  	%r8, %r7, 15;
	sub.s32 	%r62, %r107, %r7;
	setp.gt.u32 	%p3, %r62, -16;
	mov.f32 	%f157, 0f00000000;
	mov.u32 	%r99, %r107;
	@%p3 bra 	$L__BB2_5;
	mul.lo.s32 	%r63, %r4, %r57;
	shl.b32 	%r64, %r63, 5;
	add.s32 	%r65, %r2, %r64;
	add.s32 	%r97, %r65, %r1;
	shl.b32 	%r10, %r57, 4;
	add.s32 	%r66, %r107, %r8;
	sub.s32 	%r96, %r66, %r7;
	mov.f32 	%f157, 0f00000000;
	mul.wide.s32 	%rd11, %r57, 2;
	mov.u32 	%r99, %r107;
$L__BB2_4:
	.pragma "nounroll";
	mul.wide.s32 	%rd9, %r97, 2;
	add.s64 	%rd10, %rd2, %rd9;
	ld.global.nc.u16 	%rs55, [%rd10];
	// begin inline asm
	{ cvt.f32.bf16 %f40, %rs55;}

	// end inline asm
	abs.f32 	%f56, %f40;
	max.f32 	%f57, %f157, %f56;
	add.s64 	%rd12, %rd10, %rd11;
	ld.global.nc.u16 	%rs56, [%rd12];
	// begin inline asm
	{ cvt.f32.bf16 %f41, %rs56;}

	// end inline asm
	abs.f32 	%f58, %f41;
	max.f32 	%f59, %f57, %f58;
	add.s64 	%rd13, %rd12, %rd11;
	ld.global.nc.u16 	%rs57, [%rd13];
	// begin inline asm
	{ cvt.f32.bf16 %f42, %rs57;}

	// end inline asm
	abs.f32 	%f60, %f42;
	max.f32 	%f61, %f59, %f60;
	add.s64 	%rd14, %rd13, %rd11;
	ld.global.nc.u16 	%rs58, [%rd14];
	// begin inline asm
	{ cvt.f32.bf16 %f43, %rs58;}

	// end inline asm
	abs.f32 	%f62, %f43;
	max.f32 	%f63, %f61, %f62;
	add.s64 	%rd15, %rd14, %rd11;
	ld.global.nc.u16 	%rs59, [%rd15];
	// begin inline asm
	{ cvt.f32.bf16 %f44, %rs59;}

	// end inline asm
	abs.f32 	%f64, %f44;
	max.f32 	%f65, %f63, %f64;
	add.s64 	%rd16, %rd15, %rd11;
	ld.global.nc.u16 	%rs60, [%rd16];
	// begin inline asm
	{ cvt.f32.bf16 %f45, %rs60;}

	// end inline asm
	abs.f32 	%f66, %f45;
	max.f32 	%f67, %f65, %f66;
	add.s64 	%rd17, %rd16, %rd11;
	ld.global.nc.u16 	%rs61, [%rd17];
	// begin inline asm
	{ cvt.f32.bf16 %f46, %rs61;}

	// end inline asm
	abs.f32 	%f68, %f46;
	max.f32 	%f69, %f67, %f68;
	add.s64 	%rd18, %rd17, %rd11;
	ld.global.nc.u16 	%rs62, [%rd18];
	// begin inline asm
	{ cvt.f32.bf16 %f47, %rs62;}

	// end inline asm
	abs.f32 	%f70, %f47;
	max.f32 	%f71, %f69, %f70;
	add.s64 	%rd19, %rd18, %rd11;
	ld.global.nc.u16 	%rs63, [%rd19];
	// begin inline asm
	{ cvt.f32.bf16 %f48, %rs63;}

	// end inline asm
	abs.f32 	%f72, %f48;
	max.f32 	%f73, %f71, %f72;
	add.s64 	%rd20, %rd19, %rd11;
	ld.global.nc.u16 	%rs64, [%rd20];
	// begin inline asm
	{ cvt.f32.bf16 %f49, %rs64;}

	// end inline asm
	abs.f32 	%f74, %f49;
	max.f32 	%f75, %f73, %f74;
	add.s64 	%rd21, %rd20, %rd11;
	ld.global.nc.u16 	%rs65, [%rd21];
	// begin inline asm
	{ cvt.f32.bf16 %f50, %rs65;}

	// end inline asm
	abs.f32 	%f76, %f50;
	max.f32 	%f77, %f75, %f76;
	add.s64 	%rd22, %rd21, %rd11;
	ld.global.nc.u16 	%rs66, [%rd22];
	// begin inline asm
	{ cvt.f32.bf16 %f51, %rs66;}

	// end inline asm
	abs.f32 	%f78, %f51;
	max.f32 	%f79, %f77, %f78;
	add.s64 	%rd23, %rd22, %rd11;
	ld.global.nc.u16 	%rs67, [%rd23];
	// begin inline asm
	{ cvt.f32.bf16 %f52, %rs67;}

	// end inline asm
	abs.f32 	%f80, %f52;
	max.f32 	%f81, %f79, %f80;
	add.s64 	%rd24, %rd23, %rd11;
	ld.global.nc.u16 	%rs68, [%rd24];
	// begin inline asm
	{ cvt.f32.bf16 %f53, %rs68;}

	// end inline asm
	abs.f32 	%f82, %f53;
	max.f32 	%f83, %f81, %f82;
	add.s64 	%rd25, %rd24, %rd11;
	ld.global.nc.u16 	%rs69, [%rd25];
	// begin inline asm
	{ cvt.f32.bf16 %f54, %rs69;}

	// end inline asm
	abs.f32 	%f84, %f54;
	max.f32 	%f85, %f83, %f84;
	add.s64 	%rd26, %rd25, %rd11;
	ld.global.nc.u16 	%rs70, [%rd26];
	// begin inline asm
	{ cvt.f32.bf16 %f55, %rs70;}

	// end inline asm
	abs.f32 	%f86, %f55;
	max.f32 	%f157, %f85, %f86;
	add.s32 	%r99, %r99, 16;
	add.s32 	%r97, %r97, %r10;
	add.s32 	%r96, %r96, 16;
	setp.ne.s32 	%p4, %r96, 0;
	@%p4 bra 	$L__BB2_4;
$L__BB2_5:
	setp.eq.s32 	%p5, %r8, 0;
	@%p5 bra 	$L__BB2_14;
	and.b32  	%r19, %r7, 7;
	setp.lt.u32 	%p6, %r8, 8;
	@%p6 bra 	$L__BB2_8;
	mad.lo.s32 	%r67, %r99, %r57, %r3;
	mul.wide.s32 	%rd27, %r67, 2;
	add.s64 	%rd28, %rd2, %rd27;
	ld.global.nc.u16 	%rs71, [%rd28];
	// begin inline asm
	{ cvt.f32.bf16 %f88, %rs71;}

	// end inline asm
	abs.f32 	%f96, %f88;
	max.f32 	%f97, %f157, %f96;
	mul.wide.s32 	%rd29, %r57, 2;
	add.s64 	%rd30, %rd28, %rd29;
	ld.global.nc.u16 	%rs72, [%rd30];
	// begin inline asm
	{ cvt.f32.bf16 %f89, %rs72;}

	// end inline asm
	abs.f32 	%f98, %f89;
	max.f32 	%f99, %f97, %f98;
	add.s64 	%rd31, %rd30, %rd29;
	ld.global.nc.u16 	%rs73, [%rd31];
	// begin inline asm
	{ cvt.f32.bf16 %f90, %rs73;}

	// end inline asm
	abs.f32 	%f100, %f90;
	max.f32 	%f101, %f99, %f100;
	add.s64 	%rd32, %rd31, %rd29;
	ld.global.nc.u16 	%rs74, [%rd32];
	// begin inline asm
	{ cvt.f32.bf16 %f91, %rs74;}

	// end inline asm
	abs.f32 	%f102, %f91;
	max.f32 	%f103, %f101, %f102;
	add.s64 	%rd33, %rd32, %rd29;
	ld.global.nc.u16 	%rs75, [%rd33];
	// begin inline asm
	{ cvt.f32.bf16 %f92, %rs75;}

	// end inline asm
	abs.f32 	%f104, %f92;
	max.f32 	%f105, %f103, %f104;
	add.s64 	%rd34, %rd33, %rd29;
	ld.global.nc.u16 	%rs76, [%rd34];
	// begin inline asm
	{ cvt.f32.bf16 %f93, %rs76;}

	// end inline asm
	abs.f32 	%f106, %f93;
	max.f32 	%f107, %f105, %f106;
	add.s64 	%rd35, %rd34, %rd29;
	ld.global.nc.u16 	%rs77, [%rd35];
	// begin inline asm
	{ cvt.f32.bf16 %f94, %rs77;}

	// end inline asm
	abs.f32 	%f108, %f94;
	max.f32 	%f109, %f107, %f108;
	add.s64 	%rd36, %rd35, %rd29;
	ld.global.nc.u16 	%rs78, [%rd36];
	// begin inline asm
	{ cvt.f32.bf16 %f95, %rs78;}

	// end inline asm
	abs.f32 	%f110, %f95;
	max.f32 	%f157, %f109, %f110;
	add.s32 	%r99, %r99, 8;
$L__BB2_8:
	setp.eq.s32 	%p7, %r19, 0;
	@%p7 bra 	$L__BB2_14;
	and.b32  	%r22, %r7, 3;
	setp.lt.u32 	%p8, %r19, 4;
	@%p8 bra 	$L__BB2_11;
	mad.lo.s32 	%r68, %r99, %r57, %r3;
	mul.wide.s32 	%rd37, %r68, 2;
	add.s64 	%rd38, %rd2, %rd37;
	ld.global.nc.u16 	%rs79, [%rd38];
	// begin inline asm
	{ cvt.f32.bf16 %f112, %rs79;}

	// end inline asm
	abs.f32 	%f116, %f112;
	max.f32 	%f117, %f157, %f116;
	mul.wide.s32 	%rd39, %r57, 2;
	add.s64 	%rd40, %rd38, %rd39;
	ld.global.nc.u16 	%rs80, [%rd40];
	// begin inline asm
	{ cvt.f32.bf16 %f113, %rs80;}

	// end inline asm
	abs.f32 	%f118, %f113;
	max.f32 	%f119, %f117, %f118;
	add.s64 	%rd41, %rd40, %rd39;
	ld.global.nc.u16 	%rs81, [%rd41];
	// begin inline asm
	{ cvt.f32.bf16 %f114, %rs81;}

	// end inline asm
	abs.f32 	%f120, %f114;
	max.f32 	%f121, %f119, %f120;
	add.s64 	%rd42, %rd41, %rd39;
	ld.global.nc.u16 	%rs82, [%rd42];
	// begin inline asm
	{ cvt.f32.bf16 %f115, %rs82;}

	// end inline asm
	abs.f32 	%f122, %f115;
	max.f32 	%f157, %f121, %f122;
	add.s32 	%r99, %r99, 4;
$L__BB2_11:
	setp.eq.s32 	%p9, %r22, 0;
	@%p9 bra 	$L__BB2_14;
	mad.lo.s32 	%r103, %r99, %r57, %r3;
	neg.s32 	%r102, %r22;
$L__BB2_13:
	.pragma "nounroll";
	mul.wide.s32 	%rd43, %r103, 2;
	add.s64 	%rd44, %rd2, %rd43;
	ld.global.nc.u16 	%rs83, [%rd44];
	// begin inline asm
	{ cvt.f32.bf16 %f123, %rs83;}

	// end inline asm
	abs.f32 	%f124, %f123;
	max.f32 	%f157, %f157, %f124;
	add.s32 	%r103, %r103, %r57;
	add.s32 	%r102, %r102, 1;
	setp.ne.s32 	%p10, %r102, 0;
	@%p10 bra 	$L__BB2_13;
$L__BB2_14:
	setp.gt.f32 	%p11, %f157, 0f322BCC77;
	div.rn.f32 	%f125, %f157, 0f40C00000;
	selp.f32 	%f160, %f125, 0f3F800000, %p11;
	setp.ltu.f32 	%p12, %f160, 0f40000000;
	@%p12 bra 	$L__BB2_17;
	mov.b32 	%r104, 0;
$L__BB2_16:
	mul.f32 	%f160, %f160, 0f3F000000;
	add.s32 	%r106, %r104, 1;
	setp.ge.f32 	%p13, %f160, 0f40000000;
	setp.lt.u32 	%p14, %r104, 7;
	and.pred  	%p15, %p13, %p14;
	mov.u32 	%r104, %r106;
	@%p15 bra 	$L__BB2_16;
	bra.uni 	$L__BB2_20;
$L__BB2_17:
	setp.leu.f32 	%p16, %f160, 0f322BCC77;
	setp.geu.f32 	%p17, %f160, 0f3F800000;
	mov.b32 	%r106, 0;
	or.pred  	%p18, %p17, %p16;
	@%p18 bra 	$L__BB2_20;
	mov.b32 	%r105, 0;
$L__BB2_19:
	add.f32 	%f160, %f160, %f160;
	add.s32 	%r106, %r105, -1;
	setp.lt.f32 	%p19, %f160, 0f3F800000;
	setp.gt.s32 	%p20, %r105, -6;
	and.pred  	%p21, %p19, %p20;
	mov.u32 	%r105, %r106;
	@%p21 bra 	$L__BB2_19;
$L__BB2_20:
	setp.le.s32 	%p22, %r56, %r107;
	add.f32 	%f126, %f160, 0fBF800000;
	mul.f32 	%f127, %f126, 0f41000000;
	cvt.rni.s32.f32 	%r72, %f127;
	min.s32 	%r73, %r72, 7;
	max.s32 	%r74, %r73, 0;
	min.s32 	%r75, %r106, 8;
	shl.b32 	%r76, %r75, 3;
	add.s32 	%r77, %r76, 56;
	and.b32  	%r78, %r77, 120;
	or.b32  	%r79, %r74, %r78;
	mad.lo.s32 	%r80, %r57, %r4, %r3;
	cvt.s64.s32 	%rd45, %r80;
	cvta.to.global.u64 	%rd46, %rd6;
	add.s64 	%rd47, %rd46, %rd45;
	st.global.u8 	[%rd47], %r79;
	cvt.rn.f32.u32 	%f128, %r74;
	fma.rn.f32 	%f129, %f128, 0f3E000000, 0f3F800000;
	shl.b32 	%r81, %r75, 23;
	add.s32 	%r82, %r81, 1065353216;
	mov.b32 	%f130, %r82;
	mov.f32 	%f131, 0f3F800000;
	mul.rn.f32 	%f132, %f131, %f130;
	mul.rn.f32 	%f133, %f132, %f131;
	mul.rn.f32 	%f134, %f133, %f131;
	mul.rn.f32 	%f135, %f134, %f131;
	mul.f32 	%f136, %f129, %f135;
	rcp.rn.f32 	%f20, %f136;
	@%p22 bra 	$L__BB2_116;
	add.s32 	%r36, %r107, 2;
	max.s32 	%r83, %r6, %r36;
	not.b32 	%r84, %r107;
	add.s32 	%r37, %r83, %r84;
	and.b32  	%r85, %r37, 2;
	setp.ne.s32 	%p23, %r85, 0;
	@%p23 bra 	$L__BB2_53;
	mad.lo.s32 	%r86, %r107, %r57, %r3;
	mul.wide.s32 	%rd48, %r86, 2;
	add.s64 	%rd3, %rd2, %rd48;
	ld.global.nc.u16 	%rs84, [%rd3];
	// begin inline asm
	{ cvt.f32.bf16 %f137, %rs84;}

	// end inline asm
	add.s32 	%r87, %r107, 1;
	setp.le.u32 	%p24, %r56, %r87;
	mov.f32 	%f161, 0f00000000;
	@%p24 bra 	$L__BB2_24;
	mul.wide.s32 	%rd49, %r57, 2;
	add.s64 	%rd50, %rd3, %rd49;
	ld.global.nc.u16 	%rs85, [%rd50];
	// begin inline asm
	{ cvt.f32.bf16 %f139, %rs85;}

	// end inline asm
	mul.f32 	%f161, %f20, %f139;
$L__BB2_24:
	mul.f32 	%f140, %f20, %f137;
	setp.lt.f32 	%p25, %f140, 0f00000000;
	selp.b16 	%rs96, 8, 0, %p25;
	abs.f32 	%f24, %f140;
	setp.lt.f32 	%p26, %f24, 0f3E800000;
	@%p26 bra 	$L__BB2_38;
	setp.lt.f32 	%p27, %f24, 0f3F400000;
	@%p27 bra 	$L__BB2_37;
	setp.lt.f32 	%p28, %f24, 0f3FA00000;
	@%p28 bra 	$L__BB2_36;
	setp.lt.f32 	%p29, %f24, 0f3FE00000;
	@%p29 bra 	$L__BB2_35;
	setp.lt.f32 	%p30, %f24, 0f40200000;
	@%p30 bra 	$L__BB2_34;
	setp.lt.f32 	%p31, %f24, 0f40600000;
	@%p31 bra 	$L__BB2_33;
	setp.lt.f32 	%p32, %f24, 0f40A00000;
	@%p32 bra 	$L__BB2_32;
	or.b16  	%rs96, %rs96, 7;
	bra.uni 	$L__BB2_38;
$L__BB2_32:
	or.b16  	%rs96, %rs96, 6;
	bra.uni 	$L__BB2_38;
$L__BB2_33:
	or.b16  	%rs96, %rs96, 5;
	bra.uni 	$L__BB2_38;
$L__BB2_34:
	or.b16  	%rs96, %rs96, 4;
	bra.uni 	$L__BB2_38;
$L__BB2_35:
	or.b16  	%rs96, %rs96, 3;
	bra.uni 	$L__BB2_38;
$L__BB2_36:
	or.b16  	%rs96, %rs96, 2;
	bra.uni 	$L__BB2_38;
$L__BB2_37:
	or.b16  	%rs96, %rs96, 1;
$L__BB2_38:
	setp.lt.f32 	%p33, %f161, 0f00000000;
	selp.b16 	%rs97, 8, 0, %p33;
	abs.f32 	%f25, %f161;
	setp.lt.f32 	%p34, %f25, 0f3E800000;
	@%p34 bra 	$L__BB2_52;
	setp.lt.f32 	%p35, %f25, 0f3F400000;
	@%p35 bra 	$L__BB2_51;
	setp.lt.f32 	%p36, %f25, 0f3FA00000;
	@%p36 bra 	$L__BB2_50;
	setp.lt.f32 	%p37, %f25, 0f3FE00000;
	@%p37 bra 	$L__BB2_49;
	setp.lt.f32 	%p38, %f25, 0f40200000;
	@%p38 bra 	$L__BB2_48;
	setp.lt.f32 	%p39, %f25, 0f40600000;
	@%p39 bra 	$L__BB2_47;
	setp.lt.f32 	%p40, %f25, 0f40A00000;
	@%p40 bra 	$L__BB2_46;
	or.b16  	%rs97, %rs97, 7;
	bra.uni 	$L__BB2_52;
$L__BB2_46:
	or.b16  	%rs97, %rs97, 6;
	bra.uni 	$L__BB2_52;
$L__BB2_47:
	or.b16  	%rs97, %rs97, 5;
	bra.uni 	$L__BB2_52;
$L__BB2_48:
	or.b16  	%rs97, %rs97, 4;
	bra.uni 	$L__BB2_52;
$L__BB2_49:
	or.b16  	%rs97, %rs97, 3;
	bra.uni 	$L__BB2_52;
$L__BB2_50:
	or.b16  	%rs97, %rs97, 2;
	bra.uni 	$L__BB2_52;
$L__BB2_51:
	or.b16  	%rs97, %rs97, 1;
$L__BB2_52:
	shl.b16 	%rs86, %rs97, 4;
	or.b16  	%rs87, %rs86, %rs96;
	mul.lo.s32 	%r88, %r4, %r57;
	shl.b32 	%r89, %r88, 4;
	add.s32 	%r90, %r89, %r3;
	cvt.s64.s32 	%rd51, %r90;
	add.s64 	%rd52, %rd1, %rd51;
	st.global.u8 	[%rd52], %rs87;
	mov.u32 	%r107, %r36;
$L__BB2_53:
	setp.lt.u32 	%p41, %r37, 2;
	@%p41 bra 	$L__BB2_116;
	add.s32 	%r112, %r107, 1;
	add.s32 	%r91, %r107, 2;
	shr.u32 	%r92, %r91, 1;
	mad.lo.s32 	%r111, %r57, %r92, %r3;
	shl.b32 	%r41, %r57, 1;
	shr.u32 	%r93, %r107, 1;
	mad.lo.s32 	%r110, %r57, %r93, %r3;
	mad.lo.s32 	%r109, %r57, %r91, %r3;
	shl.b32 	%r44, %r57, 2;
	mad.lo.s32 	%r108, %r107, %r57, %r3;
	mul.wide.s32 	%rd54, %r57, 2;
$L__BB2_55:
	mov.u32 	%r50, %r112;
	mul.wide.s32 	%rd53, %r108, 2;
	add.s64 	%rd4, %rd2, %rd53;
	ld.global.nc.u16 	%rs88, [%rd4];
	// begin inline asm
	{ cvt.f32.bf16 %f141, %rs88;}

	// end inline asm
	setp.ge.s32 	%p42, %r50, %r6;
	mov.f32 	%f162, 0f00000000;
	@%p42 bra 	$L__BB2_57;
	add.s64 	%rd55, %rd4, %rd54;
	ld.global.nc.u16 	%rs89, [%rd55];
	// begin inline asm
	{ cvt.f32.bf16 %f143, %rs89;}

	// end inline asm
	mul.f32 	%f162, %f20, %f143;
$L__BB2_57:
	mul.f32 	%f144, %f20, %f141;
	setp.lt.f32 	%p43, %f144, 0f00000000;
	selp.b16 	%rs98, 8, 0, %p43;
	abs.f32 	%f29, %f144;
	setp.lt.f32 	%p44, %f29, 0f3E800000;
	@%p44 bra 	$L__BB2_71;
	setp.geu.f32 	%p45, %f29, 0f3F400000;
	@%p45 bra 	$L__BB2_60;
	or.b16  	%rs98, %rs98, 1;
	bra.uni 	$L__BB2_71;
$L__BB2_60:
	setp.geu.f32 	%p46, %f29, 0f3FA00000;
	@%p46 bra 	$L__BB2_62;
	or.b16  	%rs98, %rs98, 2;
	bra.uni 	$L__BB2_71;
$L__BB2_62:
	setp.geu.f32 	%p47, %f29, 0f3FE00000;
	@%p47 bra 	$L__BB2_64;
	or.b16  	%rs98, %rs98, 3;
	bra.uni 	$L__BB2_71;
$L__BB2_64:
	setp.geu.f32 	%p48, %f29, 0f40200000;
	@%p48 bra 	$L__BB2_66;
	or.b16  	%rs98, %rs98, 4;
	bra.uni 	$L__BB2_71;
$L__BB2_66:
	setp.geu.f32 	%p49, %f29, 0f40600000;
	@%p49 bra 	$L__BB2_68;
	or.b16  	%rs98, %rs98, 5;
	bra.uni 	$L__BB2_71;
$L__BB2_68:
	setp.geu.f32 	%p50, %f29, 0f40A00000;
	@%p50 bra 	$L__BB2_70;
	or.b16  	%rs98, %rs98, 6;
	bra.uni 	$L__BB2_71;
$L__BB2_70:
	or.b16  	%rs98, %rs98, 7;
$L__BB2_71:
	setp.lt.f32 	%p51, %f162, 0f00000000;
	selp.b16 	%rs99, 8, 0, %p51;
	abs.f32 	%f30, %f162;
	setp.lt.f32 	%p52, %f30, 0f3E800000;
	@%p52 bra 	$L__BB2_85;
	setp.geu.f32 	%p53, %f30, 0f3F400000;
	@%p53 bra 	$L__BB2_74;
	or.b16  	%rs99, %rs99, 1;
	bra.uni 	$L__BB2_85;
$L__BB2_74:
	setp.geu.f32 	%p54, %f30, 0f3FA00000;
	@%p54 bra 	$L__BB2_76;
	or.b16  	%rs99, %rs99, 2;
	bra.uni 	$L__BB2_85;
$L__BB2_76:
	setp.geu.f32 	%p55, %f30, 0f3FE00000;
	@%p55 bra 	$L__BB2_78;
	or.b16  	%rs99, %rs99, 3;
	bra.uni 	$L__BB2_85;
$L__BB2_78:
	setp.geu.f32 	%p56, %f30, 0f40200000;
	@%p56 bra 	$L__BB2_80;
	or.b16  	%rs99, %rs99, 4;
	bra.uni 	$L__BB2_85;
$L__BB2_80:
	setp.geu.f32 	%p57, %f30, 0f40600000;
	@%p57 bra 	$L__BB2_82;
	or.b16  	%rs99, %rs99, 5;
	bra.uni 	$L__BB2_85;
$L__BB2_82:
	setp.geu.f32 	%p58, %f30, 0f40A00000;
	@%p58 bra 	$L__BB2_84;
	or.b16  	%rs99, %rs99, 6;
	bra.uni 	$L__BB2_85;
$L__BB2_84:
	or.b16  	%rs99, %rs99, 7;
$L__BB2_85:
	shl.b16 	%rs91, %rs99, 4;
	or.b16  	%rs92, %rs91, %rs98;
	cvt.s64.s32 	%rd56, %r110;
	add.s64 	%rd57, %rd1, %rd56;
	st.global.u8 	[%rd57], %rs92;
	mul.wide.s32 	%rd58, %r109, 2;
	add.s64 	%rd5, %rd2, %rd58;
	ld.global.nc.u16 	%rs90, [%rd5];
	// begin inline asm
	{ cvt.f32.bf16 %f145, %rs90;}

	// end inline asm
	add.s32 	%r94, %r50, 2;
	setp.ge.s32 	%p59, %r94, %r6;
	mov.f32 	%f163, 0f00000000;
	@%p59 bra 	$L__BB2_87;
	add.s64 	%rd60, %rd5, %rd54;
	ld.global.nc.u16 	%rs93, [%rd60];
	// begin inline asm
	{ cvt.f32.bf16 %f147, %rs93;}

	// end inline asm
	mul.f32 	%f163, %f20, %f147;
$L__BB2_87:
	mul.f32 	%f148, %f20, %f145;
	setp.lt.f32 	%p60, %f148, 0f00000000;
	selp.b16 	%rs100, 8, 0, %p60;
	abs.f32 	%f34, %f148;
	setp.lt.f32 	%p61, %f34, 0f3E800000;
	@%p61 bra 	$L__BB2_101;
	setp.lt.f32 	%p62, %f34, 0f3F400000;
	@%p62 bra 	$L__BB2_100;
	setp.lt.f32 	%p63, %f34, 0f3FA00000;
	@%p63 bra 	$L__BB2_99;
	setp.lt.f32 	%p64, %f34, 0f3FE00000;
	@%p64 bra 	$L__BB2_98;
	setp.lt.f32 	%p65, %f34, 0f40200000;
	@%p65 bra 	$L__BB2_97;
	setp.lt.f32 	%p66, %f34, 0f40600000;
	@%p66 bra 	$L__BB2_96;
	setp.lt.f32 	%p67, %f34, 0f40A00000;
	@%p67 bra 	$L__BB2_95;
	or.b16  	%rs100, %rs100, 7;
	bra.uni 	$L__BB2_101;
$L__BB2_95:
	or.b16  	%rs100, %rs100, 6;
	bra.uni 	$L__BB2_101;
$L__BB2_96:
	or.b16  	%rs100, %rs100, 5;
	bra.uni 	$L__BB2_101;
$L__BB2_97:
	or.b16  	%rs100, %rs100, 4;
	bra.uni 	$L__BB2_101;
$L__BB2_98:
	or.b16  	%rs100, %rs100, 3;
	bra.uni 	$L__BB2_101;
$L__BB2_99:
	or.b16  	%rs100, %rs100, 2;
	bra.uni 	$L__BB2_101;
$L__BB2_100:
	or.b16  	%rs100, %rs100, 1;
$L__BB2_101:
	setp.lt.f32 	%p68, %f163, 0f00000000;
	selp.b16 	%rs101, 8, 0, %p68;
	abs.f32 	%f35, %f163;
	setp.lt.f32 	%p69, %f35, 0f3E800000;
	@%p69 bra 	$L__BB2_115;
	setp.lt.f32 	%p70, %f35, 0f3F400000;
	@%p70 bra 	$L__BB2_114;
	setp.lt.f32 	%p71, %f35, 0f3FA00000;
	@%p71 bra 	$L__BB2_113;
	setp.lt.f32 	%p72, %f35, 0f3FE00000;
	@%p72 bra 	$L__BB2_112;
	setp.lt.f32 	%p73, %f35, 0f40200000;
	@%p73 bra 	$L__BB2_111;
	setp.lt.f32 	%p74, %f35, 0f40600000;
	@%p74 bra 	$L__BB2_110;
	setp.lt.f32 	%p75, %f35, 0f40A00000;
	@%p75 bra 	$L__BB2_109;
	or.b16  	%rs101, %rs101, 7;
	bra.uni 	$L__BB2_115;
$L__BB2_109:
	or.b16  	%rs101, %rs101, 6;
	bra.uni 	$L__BB2_115;
$L__BB2_110:
	or.b16  	%rs101, %rs101, 5;
	bra.uni 	$L__BB2_115;
$L__BB2_111:
	or.b16  	%rs101, %rs101, 4;
	bra.uni 	$L__BB2_115;
$L__BB2_112:
	or.b16  	%rs101, %rs101, 3;
	bra.uni 	$L__BB2_115;
$L__BB2_113:
	or.b16  	%rs101, %rs101, 2;
	bra.uni 	$L__BB2_115;
$L__BB2_114:
	or.b16  	%rs101, %rs101, 1;
$L__BB2_115:
	shl.b16 	%rs94, %rs101, 4;
	or.b16  	%rs95, %rs94, %rs100;
	cvt.s64.s32 	%rd61, %r111;
	add.s64 	%rd62, %rd1, %rd61;
	st.global.u8 	[%rd62], %rs95;
	add.s32 	%r112, %r50, 4;
	add.s32 	%r95, %r50, 3;
	add.s32 	%r111, %r111, %r41;
	add.s32 	%r110, %r110, %r41;
	add.s32 	%r109, %r109, %r44;
	add.s32 	%r108, %r108, %r44;
	setp.lt.s32 	%p76, %r95, %r6;
	@%p76 bra 	$L__BB2_55;
$L__BB2_116:
	ret;

}


// ===== COMPILED SASS (sm_100) =====

	.target	sm_100

	.elftype	@"ET_EXEC"


//--------------------- .note.nv.tkinfo           --------------------------
	.section	.note.nv.tkinfo,"",@"SHT_NOTE"
	.sectionflags	@"SHF_NOTE_NV_TKINFO"
	.tkinfo
        /*0018*/ 	.word	0x00000002
        /*0030*/ 	.string	""
        /*0030*/ 	.string	"ptxas"
        /*0030*/ 	.string	"Cuda compilation tools, release 13.0, V13.0.88"
        /*0030*/ 	.string	"Build cuda_13.0.r13.0/compiler.36424714_0"
        /*0030*/ 	.string	"-arch sm_100 -m 64 "



//--------------------- .note.nv.cuinfo           --------------------------
	.section	.note.nv.cuinfo,"",@"SHT_NOTE"
	.sectionflags	@"SHF_NOTE_NV_CUINFO"
        /*0018*/ 	.short	0x0002
        /*001a*/ 	.short	0x0064
        /*001c*/ 	.short	0x0082
	.zero		2


//--------------------- .nv.info                  --------------------------
	.section	.nv.info,"",@"SHT_CUDA_INFO"
	.align	4


	//----- nvinfo : EIATTR_REGCOUNT
	.align		4
        /*0000*/ 	.byte	0x04, 0x2f
        /*0002*/ 	.short	(.L_3 - .L_2)
	.align		4
.L_2:
        /*0004*/ 	.word	index@(_ZN8pygpukit3ops9gemv_nvf430gemv_nvf4_bf16_kernel_unrolledINS1_14GemvNvf4ConfigEEEvPK13__nv_bfloat16PKhS8_PS4_iif)
        /*0008*/ 	.word	0x00000020


	//----- nvinfo : EIATTR_FRAME_SIZE
	.align		4
.L_3:
        /*000c*/ 	.byte	0x04, 0x11
        /*000e*/ 	.short	(.L_5 - .L_4)
	.align		4
.L_4:
        /*0010*/ 	.word	index@(_ZN8pygpukit3ops9gemv_nvf430gemv_nvf4_bf16_kernel_unrolledINS1_14GemvNvf4ConfigEEEvPK13__nv_bfloat16PKhS8_PS4_iif)
        /*0014*/ 	.word	0x00000040


	//----- nvinfo : EIATTR_REGCOUNT
	.align		4
.L_5:
        /*0018*/ 	.byte	0x04, 0x2f
        /*001a*/ 	.short	(.L_7 - .L_6)
	.align		4
.L_6:
        /*001c*/ 	.word	index@(_ZN8pygpukit3ops9gemv_nvf421gemv_nvf4_bf16_kernelINS1_14GemvNvf4ConfigEEEvPK13__nv_bfloat16PKhS8_PS4_iif)
        /*0020*/ 	.word	0x00000016


	//----- nvinfo : EIATTR_FRAME_SIZE
	.align		4
.L_7:
        /*0024*/ 	.byte	0x04, 0x11
        /*0026*/ 	.short	(.L_9 - .L_8)
	.align		4
.L_8:
        /*0028*/ 	.word	index@(_ZN8pygpukit3ops9gemv_nvf421gemv_nvf4_bf16_kernelINS1_14GemvNvf4ConfigEEEvPK13__nv_bfloat16PKhS8_PS4_iif)
        /*002c*/ 	.word	0x00000000


	//----- nvinfo : EIATTR_REGCOUNT
	.align		4
.L_9:
        /*0030*/ 	.byte	0x04, 0x2f
        /*0032*/ 	.short	(.L_11 - .L_10)
	.align		4
.L_10:
        /*0034*/ 	.word	index@(_ZN8pygpukit3ops9gemv_nvf428quantize_bf16_to_nvf4_kernelEPK13__nv_bfloat16PhS5_ii)
        /*0038*/ 	.word	0x00000020


	//----- nvinfo : EIATTR_FRAME_SIZE
	.align		4
.L_11:
        /*003c*/ 	.byte	0x04, 0x11
        /*003e*/ 	.short	(.L_13 - .L_12)
	.align		4
.L_12:
        /*0040*/ 	.word	index@($__internal_1_$__cuda_sm3x_div_rn_noftz_f32_slowpath)
        /*0044*/ 	.word	0x00000000


	//----- nvinfo : EIATTR_FRAME_SIZE
	.align		4
.L_13:
        /*0048*/ 	.byte	0x04, 0x11
        /*004a*/ 	.short	(.L_15 - .L_14)
	.align		4
.L_14:
        /*004c*/ 	.word	index@($__internal_0_$__cuda_sm20_rcp_rn_f32_slowpath)
        /*0050*/ 	.word	0x00000000


	//----- nvinfo : EIATTR_FRAME_SIZE
	.align		4
.L_15:
        /*0054*/ 	.byte	0x04, 0x11
        /*0056*/ 	.short	(.L_17 - .L_16)
	.align		4
.L_16:
        /*0058*/ 	.word	index@(_ZN8pygpukit3ops9gemv_nvf428quantize_bf16_to_nvf4_kernelEPK13__nv_bfloat16PhS5_ii)
        /*005c*/ 	.word	0x00000000


	//----- nvinfo : EIATTR_MIN_STACK_SIZE
	.align		4
.L_17:
        /*0060*/ 	.byte	0x04, 0x12
        /*0062*/ 	.short	(.L_19 - .L_18)
	.align		4
.L_18:
        /*0064*/ 	.word	index@(_ZN8pygpukit3ops9gemv_nvf428quantize_bf16_to_nvf4_kernelEPK13__nv_bfloat16PhS5_ii)
        /*0068*/ 	.word	0x00000000


	//----- nvinfo : EIATTR_MIN_STACK_SIZE
	.align		4
.L_19:
        /*006c*/ 	.byte	0x04, 0x12
        /*006e*/ 	.short	(.L_21 - .L_20)
	.align		4
.L_20:
        /*0070*/ 	.word	index@(_ZN8pygpukit3ops9gemv_nvf421gemv_nvf4_bf16_kernelINS1_14GemvNvf4ConfigEEEvPK13__nv_bfloat16PKhS8_PS4_iif)
        /*0074*/ 	.word	0x00000000


	//----- nvinfo : EIATTR_MIN_STACK_SIZE
	.align		4
.L_21:
        /*0078*/ 	.byte	0x04, 0x12
        /*007a*/ 	.short	(.L_23 - .L_22)
	.align		4
.L_22:
        /*007c*/ 	.word	index@(_ZN8pygpukit3ops9gemv_nvf430gemv_nvf4_bf16_kernel_unrolledINS1_14GemvNvf4ConfigEEEvPK13__nv_bfloat16PKhS8_PS4_iif)
        /*0080*/ 	.word	0x00000040
.L_23:


//--------------------- .nv.compat                --------------------------
	.section	.nv.compat,"",@"SHT_CUDA_COMPAT_INFO"
	.align	4
        /*0000*/ 	.byte	0x02, 0x09, 0x00, 0x00, 0x02, 0x02, 0x01, 0x00, 0x02, 0x05, 0x05, 0x00, 0x03, 0x07, 0x01, 0x01
        /*0010*/ 	.byte	0x02, 0x03, 0x00, 0x00, 0x02, 0x06, 0x01, 0x00, 0x04, 0x0b, 0x08, 0x00, 0x01, 0x00, 0x00, 0x00
        /*0020*/ 	.byte	0x00, 0x00, 0x00, 0x00


//--------------------- .nv.info._ZN8pygpukit3ops9gemv_nvf428quantize_bf16_to_nvf4_kernelEPK13__nv_bfloat16PhS5_ii --------------------------
	.section	.nv.info._ZN8pygpukit3ops9gemv_nvf428quantize_bf16_to_nvf4_kernelEPK13__nv_bfloat16PhS5_ii,"",@"SHT_CUDA_INFO"
	.sectionflags	@""
	.align	4


	//----- nvinfo : EIATTR_CUDA_API_VERSION
	.align		4
        /*0000*/ 	.byte	0x04, 0x37
        /*0002*/ 	.short	(.L_25 - .L_24)
.L_24:
        /*0004*/ 	.word	0x00000082


	//----- nvinfo : EIATTR_KPARAM_INFO
	.align		4
.L_25:
        /*0008*/ 	.byte	0x04, 0x17
        /*000a*/ 	.short	(.L_27 - .L_26)
.L_26:
        /*000c*/ 	.word	0x00000000
        /*0010*/ 	.short	0x0004
        /*0012*/ 	.short	0x001c
        /*0014*/ 	.byte	0x00, 0xf0, 0x11, 0x00


	//----- nvinfo : EIATTR_KPARAM_INFO
	.align		4
.L_27:
        /*0018*/ 	.byte	0x04, 0x17
        /*001a*/ 	.short	(.L_29 - .L_28)
.L_28:
        /*001c*/ 	.word	0x00000000
        /*0020*/ 	.short	0x0003
        /*0022*/ 	.short	0x0018
        /*0024*/ 	.byte	0x00, 0xf0, 0x11, 0x00


	//----- nvinfo : EIATTR_KPARAM_INFO
	.align		4
.L_29:
        /*0028*/ 	.byte	0x04, 0x17
        /*002a*/ 	.short	(.L_31 - .L_30)
.L_30:
        /*002c*/ 	.word	0x00000000
        /*0030*/ 	.short	0x0002
        /*0032*/ 	.short	0x0010
        /*0034*/ 	.byte	0x00, 0xf5, 0x21, 0x00


	//----- nvinfo : EIATTR_KPARAM_INFO
	.align		4
.L_31:
        /*0038*/ 	.byte	0x04, 0x17
        /*003a*/ 	.short	(.L_33 - .L_32)
.L_32:
        /*003c*/ 	.word	0x00000000
        /*0040*/ 	.short	0x0001
        /*0042*/ 	.short	0x0008
        /*0044*/ 	.byte	0x00, 0xf5, 0x21, 0x00


	//----- nvinfo : EIATTR_KPARAM_INFO
	.align		4
.L_33:
        /*0048*/ 	.byte	0x04, 0x17
        /*004a*/ 	.short	(.L_35 - .L_34)
.L_34:
        /*004c*/ 	.word	0x00000000
        /*0050*/ 	.short	0x0000
        /*0052*/ 	.short	0x0000
        /*0054*/ 	.byte	0x00, 0xf5, 0x21, 0x00


	//----- nvinfo : EIATTR_SPARSE_MMA_MASK
	.align		4
.L_35:
        /*0058*/ 	.byte	0x03, 0x50
        /*005a*/ 	.short	0x0000


	//----- nvinfo : EIATTR_MAXREG_COUNT
	.align		4
        /*005c*/ 	.byte	0x03, 0x1b
        /*005e*/ 	.short	0x00ff


	//----- nvinfo : EIATTR_MERCURY_ISA_VERSION
	.align		4
        /*0060*/ 	.byte	0x03, 0x5f
        /*0062*/ 	.short	0x0101


	//----- nvinfo : EIATTR_VRC_CTA_INIT_COUNT
	.align		4
        /*0064*/ 	.byte	0x02, 0x4a
	.zero		1
	.zero		1


	//----- nvinfo : EIATTR_EXIT_INSTR_OFFSETS
	.align		4
        /*0068*/ 	.byte	0x04, 0x1c
        /*006a*/ 	.short	(.L_37 - .L_36)


	//   ....[0]....
.L_36:
        /*006c*/ 	.word	0x00000080


	//   ....[1]....
        /*0070*/ 	.word	0x00000ed0


	//   ....[2]....
        /*0074*/ 	.word	0x000014c0


	//   ....[3]....
        /*0078*/ 	.word	0x00001fe0


	//----- nvinfo : EIATTR_CRS_STACK_SIZE
	.align		4
.L_37:
        /*007c*/ 	.byte	0x04, 0x1e
        /*007e*/ 	.short	(.L_39 - .L_38)
.L_38:
        /*0080*/ 	.word	0x00000000


	//----- nvinfo : EIATTR_CBANK_PARAM_SIZE
	.align		4
.L_39:
        /*0084*/ 	.byte	0x03, 0x19
        /*0086*/ 	.short	0x0020


	//----- nvinfo : EIATTR_PARAM_CBANK
	.align		4
        /*0088*/ 	.byte	0x04, 0x0a
        /*008a*/ 	.short	(.L_41 - .L_40)
	.align		4
.L_40:
        /*008c*/ 	.word	index@(.nv.constant0._ZN8pygpukit3ops9gemv_nvf428quantize_bf16_to_nvf4_kernelEPK13__nv_bfloat16PhS5_ii)
        /*0090*/ 	.short	0x0380
        /*0092*/ 	.short	0x0020


	//----- nvinfo : EIATTR_SW_WAR
	.align		4
.L_41:
        /*0094*/ 	.byte	0x04, 0x36
        /*0096*/ 	.short	(.L_43 - .L_42)
.L_42:
        /*0098*/ 	.word	0x00000008
.L_43:


//--------------------- .nv.info._ZN8pygpukit3ops9gemv_nvf421gemv_nvf4_bf16_kernelINS1_14GemvNvf4ConfigEEEvPK13__nv_bfloat16PKhS8_PS4_iif --------------------------
	.section	.nv.info._ZN8pygpukit3ops9gemv_nvf421gemv_nvf4_bf16_kernelINS1_14GemvNvf4ConfigEEEvPK13__nv_bfloat16PKhS8_PS4_iif,"",@"SHT_CUDA_INFO"
	.sectionflags	@""
	.align	4


	//----- nvinfo : EIATTR_CUDA_API_VERSION
	.align		4
        /*0000*/ 	.byte	0x04, 0x37
        /*0002*/ 	.short	(.L_45 - .L_44)
.L_44:
        /*0004*/ 	.word	0x00000082


	//----- nvinfo : EIATTR_KPARAM_INFO
	.align		4
.L_45:
        /*0008*/ 	.byte	0x04, 0x17
        /*000a*/ 	.short	(.L_47 - .L_46)
.L_46:
        /*000c*/ 	.word	0x00000000
        /*0010*/ 	.short	0x0006
        /*0012*/ 	.short	0x0028
        /*0014*/ 	.byte	0x00, 0xf0, 0x11, 0x00


	//----- nvinfo : EIATTR_KPARAM_INFO
	.align		4
.L_47:
        /*0018*/ 	.byte	0x04, 0x17
        /*001a*/ 	.short	(.L_49 - .L_48)
.L_48:
        /*001c*/ 	.word	0x00000000
        /*0020*/ 	.short	0x0005
        /*0022*/ 	.short	0x0024
        /*0024*/ 	.byte	0x00, 0xf0, 0x11, 0x00


	//----- nvinfo : EIATTR_KPARAM_INFO
	.align		4
.L_49:
        /*0028*/ 	.byte	0x04, 0x17
        /*002a*/ 	.short	(.L_51 - .L_50)
.L_50:
        /*002c*/ 	.word	0x00000000
        /*0030*/ 	.short	0x0004
        /*0032*/ 	.short	0x0020
        /*0034*/ 	.byte	0x00, 0xf0, 0x11, 0x00


	//----- nvinfo : EIATTR_KPARAM_INFO
	.align		4
.L_51:
        /*0038*/ 	.byte	0x04, 0x17
        /*003a*/ 	.short	(.L_53 - .L_52)
.L_52:
        /*003c*/ 	.word	0x00000000
        /*0040*/ 	.short	0x0003
        /*0042*/ 	.short	0x0018
        /*0044*/ 	.byte	0x00, 0xf5, 0x21, 0x00


	//----- nvinfo : EIATTR_KPARAM_INFO
	.align		4
.L_53:
        /*0048*/ 	.byte	0x04, 0x17
        /*004a*/ 	.short	(.L_55 - .L_54)
.L_54:
        /*004c*/ 	.word	0x00000000
        /*0050*/ 	.short	0x0002
        /*0052*/ 	.short	0x0010
        /*0054*/ 	.byte	0x00, 0xf5, 0x21, 0x00


	//----- nvinfo : EIATTR_KPARAM_INFO
	.align		4
.L_55:
        /*0058*/ 	.byte	0x04, 0x17
        /*005a*/ 	.short	(.L_57 - .L_56)
.L_56:
        /*005c*/ 	.word	0x00000000
        /*0060*/ 	.short	0x0001
        /*0062*/ 	.short	0x0008
        /*0064*/ 	.byte	0x00, 0xf5, 0x21, 0x00


	//----- nvinfo : EIATTR_KPARAM_INFO
	.align		4
.L_57:
        /*0068*/ 	.byte	0x04, 0x17
        /*006a*/ 	.short	(.L_59 - .L_58)
.L_58:
        /*006c*/ 	.word	0x00000000
        /*0070*/ 	.short	0x0000
        /*0072*/ 	.short	0x0000
        /*0074*/ 	.byte	0x00, 0xf5, 0x21, 0x00


	//----- nvinfo : EIATTR_SPARSE_MMA_MASK
	.align		4
.L_59:
        /*0078*/ 	.byte	0x03, 0x50
        /*007a*/ 	.short	0x0000


	//----- nvinfo : EIATTR_MAXREG_COUNT
	.align		4
        /*007c*/ 	.byte	0x03, 0x1b
        /*007e*/ 	.short	0x00ff


	//----- nvinfo : EIATTR_MERCURY_ISA_VERSION
	.align		4
        /*0080*/ 	.byte	0x03, 0x5f
        /*0082*/ 	.short	0x0101


	//----- nvinfo : EIATTR_VRC_CTA_INIT_COUNT
	.align		4
        /*0084*/ 	.byte	0x02, 0x4a
	.zero		1
	.zero		1


	//----- nvinfo : EIATTR_EXIT_INSTR_OFFSETS
	.align		4
        /*0088*/ 	.byte	0x04, 0x1c
        /*008a*/ 	.short	(.L_61 - .L_60)


	//   ....[0]....
.L_60:
        /*008c*/ 	.word	0x00000060


	//   ....[1]....
        /*0090*/ 	.word	0x000004f0


	//----- nvinfo : EIATTR_CBANK_PARAM_SIZE
	.align		4
.L_61:
        /*0094*/ 	.byte	0x03, 0x19
        /*0096*/ 	.short	0x002c


	//----- nvinfo : EIATTR_PARAM_CBANK
	.align		4
        /*0098*/ 	.byte	0x04, 0x0a
        /*009a*/ 	.short	(.L_63 - .L_62)
	.align		4
.L_62:
        /*009c*/ 	.word	index@(.nv.constant0._ZN8pygpukit3ops9gemv_nvf421gemv_nvf4_bf16_kernelINS1_14GemvNvf4ConfigEEEvPK13__nv_bfloat16PKhS8_PS4_iif)
        /*00a0*/ 	.short	0x0380
        /*00a2*/ 	.short	0x002c


	//----- nvinfo : EIATTR_SW_WAR
	.align		4
.L_63:
        /*00a4*/ 	.byte	0x04, 0x36
        /*00a6*/ 	.short	(.L_65 - .L_64)
.L_64:
        /*00a8*/ 	.word	0x00000008
.L_65:


//--------------------- .nv.info._ZN8pygpukit3ops9gemv_nvf430gemv_nvf4_bf16_kernel_unrolledINS1_14GemvNvf4ConfigEEEvPK13__nv_bfloat16PKhS8_PS4_iif --------------------------
	.section	.nv.info._ZN8pygpukit3ops9gemv_nvf430gemv_nvf4_bf16_kernel_unrolledINS1_14GemvNvf4ConfigEEEvPK13__nv_bfloat16PKhS8_PS4_iif,"",@"SHT_CUDA_INFO"
	.sectionflags	@""
	.align	4


	//----- nvinfo : EIATTR_CUDA_API_VERSION
	.align		4
        /*0000*/ 	.byte	0x04, 0x37
        /*0002*/ 	.short	(.L_67 - .L_66)
.L_66:
        /*0004*/ 	.word	0x00000082


	//----- nvinfo : EIATTR_KPARAM_INFO
	.align		4
.L_67:
        /*0008*/ 	.byte	0x04, 0x17
        /*000a*/ 	.short	(.L_69 - .L_68)
.L_68:
        /*000c*/ 	.word	0x00000000
        /*0010*/ 	.short	0x0006
        /*0012*/ 	.short	0x0028
        /*0014*/ 	.byte	0x00, 0xf0, 0x11, 0x00


	//----- nvinfo : EIATTR_KPARAM_INFO
	.align		4
.L_69:
        /*0018*/ 	.byte	0x04, 0x17
        /*001a*/ 	.short	(.L_71 - .L_70)
.L_70:
        /*001c*/ 	.word	0x00000000
        /*0020*/ 	.short	0x0005
        /*0022*/ 	.short	0x0024
        /*0024*/ 	.byte	0x00, 0xf0, 0x11, 0x00


	//----- nvinfo : EIATTR_KPARAM_INFO
	.align		4
.L_71:
        /*0028*/ 	.byte	0x04, 0x17
        /*002a*/ 	.short	(.L_73 - .L_72)
.L_72:
        /*002c*/ 	.word	0x00000000
        /*0030*/ 	.short	0x0004
        /*0032*/ 	.short	0x0020
        /*0034*/ 	.byte	0x00, 0xf0, 0x11, 0x00


	//----- nvinfo : EIATTR_KPARAM_INFO
	.align		4
.L_73:
        /*0038*/ 	.byte	0x04, 0x17
        /*003a*/ 	.short	(.L_75 - .L_74)
.L_74:
        /*003c*/ 	.word	0x00000000
        /*0040*/ 	.short	0x0003
        /*0042*/ 	.short	0x0018
        /*0044*/ 	.byte	0x00, 0xf5, 0x21, 0x00


	//----- nvinfo : EIATTR_KPARAM_INFO
	.align		4
.L_75:
        /*0048*/ 	.byte	0x04, 0x17
        /*004a*/ 	.short	(.L_77 - .L_76)
.L_76:
        /*004c*/ 	.word	0x00000000
        /*0050*/ 	.short	0x0002
        /*0052*/ 	.short	0x0010
        /*0054*/ 	.byte	0x00, 0xf5, 0x21, 0x00


	//----- nvinfo : EIATTR_KPARAM_INFO
	.align		4
.L_77:
        /*0058*/ 	.byte	0x04, 0x17
        /*005a*/ 	.short	(.L_79 - .L_78)
.L_78:
        /*005c*/ 	.word	0x00000000
        /*0060*/ 	.short	0x0001
        /*0062*/ 	.short	0x0008
        /*0064*/ 	.byte	0x00, 0xf5, 0x21, 0x00


	//----- nvinfo : EIATTR_KPARAM_INFO
	.align		4
.L_79:
        /*0068*/ 	.byte	0x04, 0x17
        /*006a*/ 	.short	(.L_81 - .L_80)
.L_80:
        /*006c*/ 	.word	0x00000000
        /*0070*/ 	.short	0x0000
        /*0072*/ 	.short	0x0000
        /*0074*/ 	.byte	0x00, 0xf5, 0x21, 0x00


	//----- nvinfo : EIATTR_SPARSE_MMA_MASK
	.align		4
.L_81:
        /*0078*/ 	.byte	0x03, 0x50
        /*007a*/ 	.short	0x0000


	//----- nvinfo : EIATTR_MAXREG_COUNT
	.align		4
        /*007c*/ 	.byte	0x03, 0x1b
        /*007e*/ 	.short	0x00ff


	//----- nvinfo : EIATTR_MERCURY_ISA_VERSION
	.align		4
        /*0080*/ 	.byte	0x03, 0x5f
        /*0082*/ 	.short	0x0101


	//----- nvinfo : EIATTR_VRC_CTA_INIT_COUNT
	.align		4
        /*0084*/ 	.byte	0x02, 0x4a
	.zero		1
	.zero		1


	//----- nvinfo : EIATTR_EXIT_INSTR_OFFSETS
	.align		4
        /*0088*/ 	.byte	0x04, 0x1c
        /*008a*/ 	.short	(.L_83 - .L_82)


	//   ....[0]....
.L_82:
        /*008c*/ 	.word	0x00000080


	//   ....[1]....
        /*0090*/ 	.word	0x00002270


	//----- nvinfo : EIATTR_CBANK_PARAM_SIZE
	.align		4
.L_83:
        /*0094*/ 	.byte	0x03, 0x19
        /*0096*/ 	.short	0x002c


	//----- nvinfo : EIATTR_PARAM_CBANK
	.align		4
        /*0098*/ 	.byte	0x04, 0x0a
        /*009a*/ 	.short	(.L_85 - .L_84)
	.align		4
.L_84:
        /*009c*/ 	.word	index@(.nv.constant0._ZN8pygpukit3ops9gemv_nvf430gemv_nvf4_bf16_kernel_unrolledINS1_14GemvNvf4ConfigEEEvPK13__nv_bfloat16PKhS8_PS4_iif)
        /*00a0*/ 	.short	0x0380
        /*00a2*/ 	.short	0x002c


	//----- nvinfo : EIATTR_SW_WAR
	.align		4
.L_85:
        /*00a4*/ 	.byte	0x04, 0x36
        /*00a6*/ 	.short	(.L_87 - .L_86)
.L_86:
        /*00a8*/ 	.word	0x00000008
.L_87:


//--------------------- .nv.callgraph             --------------------------
	.section	.nv.callgraph,"",@"SHT_CUDA_CALLGRAPH"
	.align	4
	.sectionentsize	8
	.align		4
        /*0000*/ 	.word	0x00000000
	.align		4
        /*0004*/ 	.word	0xffffffff
	.align		4
        /*0008*/ 	.word	0x00000000
	.align		4
        /*000c*/ 	.word	0xfffffffe
	.align		4
        /*0010*/ 	.word	0x00000000
	.align		4
        /*0014*/ 	.word	0xfffffffd
	.align		4
        /*0018*/ 	.word	0x00000000
	.align		4
        /*001c*/ 	.word	0xfffffffc


//--------------------- .nv.constant3             --------------------------
	.section	.nv.constant3,"a",@progbits
	.align	4
.nv.constant3:
	.type		_ZN8pygpukit3ops9gemv_nvf48NVF4_LUTE,@object
	.size		_ZN8pygpukit3ops9gemv_nvf48NVF4_LUTE,(_ZN8pygpukit3ops9gemv_nvf415UE4M3_SCALE_LUTE - _ZN8pygpukit3ops9gemv_nvf48NVF4_LUTE)
_ZN8pygpukit3ops9gemv_nvf48NVF4_LUTE:
        /*0000*/ 	.byte	0x00, 0x00, 0x00, 0x00, 0x00, 0x00, 0x00, 0x3f, 0x00, 0x00, 0x80, 0x3f, 0x00, 0x00, 0xc0, 0x3f
        /*0010*/ 	.byte	0x00, 0x00, 0x00, 0x40, 0x00, 0x00, 0x40, 0x40, 0x00, 0x00, 0x80, 0x40, 0x00, 0x00, 0xc0, 0x40
        /*0020*/ 	.byte	0x00, 0x00, 0x00, 0x00, 0x00, 0x00, 0x00, 0xbf, 0x00, 0x00, 0x80, 0xbf, 0x00, 0x00, 0xc0, 0xbf
        /*0030*/ 	.byte	0x00, 0x00, 0x00, 0xc0, 0x00, 0x00, 0x40, 0xc0, 0x00, 0x00, 0x80, 0xc0, 0x00, 0x00, 0xc0, 0xc0
	.type		_ZN8pygpukit3ops9gemv_nvf415UE4M3_SCALE_LUTE,@object
	.size		_ZN8pygpukit3ops9gemv_nvf415UE4M3_SCALE_LUTE,(.L_1 - _ZN8pygpukit3ops9gemv_nvf415UE4M3_SCALE_LUTE)
_ZN8pygpukit3ops9gemv_nvf415UE4M3_SCALE_LUTE:
        /*0040*/ 	.byte	0x00, 0x00, 0x00, 0x3c, 0x00, 0x00, 0x10, 0x3c, 0x00, 0x00, 0x20, 0x3c, 0x00, 0x00, 0x30, 0x3c
        /* <DEDUP_REMOVED lines=63> */
.L_1:


//--------------------- .text._ZN8pygpukit3ops9gemv_nvf428quantize_bf16_to_nvf4_kernelEPK13__nv_bfloat16PhS5_ii --------------------------
	.section	.text._ZN8pygpukit3ops9gemv_nvf428quantize_bf16_to_nvf4_kernelEPK13__nv_bfloat16PhS5_ii,"ax",@progbits
	.align	128
        .global         _ZN8pygpukit3ops9gemv_nvf428quantize_bf16_to_nvf4_kernelEPK13__nv_bfloat16PhS5_ii
        .type           _ZN8pygpukit3ops9gemv_nvf428quantize_bf16_to_nvf4_kernelEPK13__nv_bfloat16PhS5_ii,@function
        .size           _ZN8pygpukit3ops9gemv_nvf428quantize_bf16_to_nvf4_kernelEPK13__nv_bfloat16PhS5_ii,(.L_x_81 - _ZN8pygpukit3ops9gemv_nvf428quantize_bf16_to_nvf4_kernelEPK13__nv_bfloat16PhS5_ii)
        .other          _ZN8pygpukit3ops9gemv_nvf428quantize_bf16_to_nvf4_kernelEPK13__nv_bfloat16PhS5_ii,@"STO_CUDA_ENTRY STV_DEFAULT"
_ZN8pygpukit3ops9gemv_nvf428quantize_bf16_to_nvf4_kernelEPK13__nv_bfloat16PhS5_ii:
.text._ZN8pygpukit3ops9gemv_nvf428quantize_bf16_to_nvf4_kernelEPK13__nv_bfloat16PhS5_ii:
[----:B------:R-:W-:Y:S01]  /*0000*/  LDC R1, c[0x0][0x37c] ;  /* 0x0000df00ff017b82 */ /* 0x000fe20000000800 */
[----:B------:R-:W0:Y:S07]  /*0010*/  S2R R10, SR_TID.X ;  /* 0x00000000000a7919 */ /* 0x000e2e0000002100 */
[----:B------:R-:W1:Y:S01]  /*0020*/  S2UR UR4, SR_CTAID.X ;  /* 0x00000000000479c3 */ /* 0x000e620000002500 */
[----:B------:R-:W1:Y:S07]  /*0030*/  LDCU UR5, c[0x0][0x360] ;  /* 0x00006c00ff0577ac */ /* 0x000e6e0008000800 */
[----:B------:R-:W2:Y:S01]  /*0040*/  LDC R0, c[0x0][0x39c] ;  /* 0x0000e700ff007b82 */ /* 0x000ea20000000800 */
[----:B-1----:R-:W-:-:S06]  /*0050*/  UIMAD UR4, UR4, UR5, URZ ;  /* 0x00000005040472a4 */ /* 0x002fcc000f8e02ff */
[----:B0-----:R-:W-:-:S05]  /*0060*/  VIADD R3, R10, UR4 ;  /* 0x000000040a037c36 */ /* 0x001fca0008000000 */
[----:B--2---:R-:W-:-:S13]  /*0070*/  ISETP.GE.AND P0, PT, R3, R0, PT ;  /* 0x000000000300720c */ /* 0x004fda0003f06270 */
[----:B------:R-:W-:Y:S05]  /*0080*/  @P0 EXIT ;  /* 0x000000000000094d */ /* 0x000fea0003800000 */
[----:B------:R-:W0:Y:S01]  /*0090*/  S2R R2, SR_CTAID.Y ;  /* 0x0000000000027919 */ /* 0x000e220000002600 */
[----:B------:R-:W1:Y:S01]  /*00a0*/  LDC R7, c[0x0][0x398] ;  /* 0x0000e600ff077b82 */ /* 0x000e620000000800 */
[----:B------:R-:W2:Y:S01]  /*00b0*/  LDCU.64 UR6, c[0x0][0x358] ;  /* 0x00006b00ff0677ac */ /* 0x000ea20008000a00 */
[----:B------:R-:W-:Y:S02]  /*00c0*/  IMAD.MOV.U32 R11, RZ, RZ, RZ ;  /* 0x000000ffff0b7224 */ /* 0x000fe400078e00ff */
[----:B0-----:R-:W-:-:S05]  /*00d0*/  IMAD.SHL.U32 R4, R2, 0x20, RZ ;  /* 0x0000002002047824 */ /* 0x001fca00078e00ff */
[C---:B-1----:R-:W-:Y:S02]  /*00e0*/  ISETP.GE.AND P0, PT, R4.reuse, R7, PT ;  /* 0x000000070400720c */ /* 0x042fe40003f06270 */
[----:B------:R-:W-:-:S11]  /*00f0*/  VIADDMNMX R7, R4, 0x20, R7, PT ;  /* 0x0000002004077846 */ /* 0x000fd60003800107 */
[----:B--2---:R-:W-:Y:S05]  /*0100*/  @P0 BRA `(.L_x_0) ;  /* 0x0000000800480947 */ /* 0x004fea0003800000 */
[C---:B------:R-:W-:Y:S01]  /*0110*/  VIADDMNMX R9, R4.reuse, 0x1, R7, !PT ;  /* 0x0000000104097846 */ /* 0x040fe20007800107 */
[----:B------:R-:W-:Y:S02]  /*0120*/  IMAD.MOV.U32 R11, RZ, RZ, RZ ;  /* 0x000000ffff0b7224 */ /* 0x000fe400078e00ff */
[----:B------:R-:W-:Y:S01]  /*0130*/  IMAD.MOV.U32 R8, RZ, RZ, R4 ;  /* 0x000000ffff087224 */ /* 0x000fe200078e0004 */
[----:B------:R-:W-:Y:S01]  /*0140*/  LOP3.LUT R6, R9, 0xf, RZ, 0xc0, !PT ;  /* 0x0000000f09067812 */ /* 0x000fe200078ec0ff */
[----:B------:R-:W-:-:S03]  /*0150*/  IMAD.IADD R5, R4, 0x1, -R9 ;  /* 0x0000000104057824 */ /* 0x000fc600078e0a09 */
[----:B------:R-:W-:Y:S02]  /*0160*/  ISETP.NE.AND P1, PT, R6, RZ, PT ;  /* 0x000000ff0600720c */ /* 0x000fe40003f25270 */
[----:B------:R-:W-:-:S13]  /*0170*/  ISETP.GT.U32.AND P0, PT, R5, -0x10, PT ;  /* 0xfffffff00500780c */ /* 0x000fda0003f04070 */
[----:B------:R-:W-:Y:S05]  /*0180*/  @P0 BRA `(.L_x_1) ;  /* 0x0000000400100947 */ /* 0x000fea0003800000 */
[----:B------:R-:W-:Y:S02]  /*0190*/  IMAD R5, R2, R0, RZ ;  /* 0x0000000002057224 */ /* 0x000fe400078e02ff */
[----:B------:R-:W-:Y:S02]  /*01a0*/  IMAD.MOV.U32 R11, RZ, RZ, RZ ;  /* 0x000000ffff0b7224 */ /* 0x000fe400078e00ff */
[----:B------:R-:W-:Y:S01]  /*01b0*/  IMAD R5, R5, 0x20, R10 ;  /* 0x0000002005057824 */ /* 0x000fe200078e020a */
[----:B------:R-:W-:Y:S01]  /*01c0*/  IADD3 R10, PT, PT, -R9, R4, R6 ;  /* 0x00000004090a7210 */ /* 0x000fe20007ffe106 */
[----:B------:R-:W-:Y:S02]  /*01d0*/  IMAD.MOV.U32 R8, RZ, RZ, R4 ;  /* 0x000000ffff087224 */ /* 0x000fe400078e0004 */
[----:B------:R-:W-:-:S07]  /*01e0*/  VIADD R5, R5, UR4 ;  /* 0x0000000405057c36 */ /* 0x000fce0008000000 */
.L_x_2:
[----:B------:R-:W0:Y:S02]  /*01f0*/  LDC.64 R18, c[0x0][0x380] ;  /* 0x0000e000ff127b82 */ /* 0x000e240000000a00 */
[----:B0-----:R-:W-:-:S04]  /*0200*/  IMAD.WIDE R18, R5, 0x2, R18 ;  /* 0x0000000205127825 */ /* 0x001fc800078e0212 */
[C---:B------:R-:W-:Y:S02]  /*0210*/  IMAD.WIDE R14, R0.reuse, 0x2, R18 ;  /* 0x00000002000e7825 */ /* 0x040fe400078e0212 */
[----:B------:R-:W2:Y:S04]  /*0220*/  LDG.E.U16.CONSTANT R18, desc[UR6][R18.64] ;  /* 0x0000000612127981 */ /* 0x000ea8000c1e9500 */
[----:B------:R-:W3:Y:S01]  /*0230*/  LDG.E.U16.CONSTANT R29, desc[UR6][R14.64] ;  /* 0x000000060e1d7981 */ /* 0x000ee2000c1e9500 */
[----:B------:R-:W-:-:S04]  /*0240*/  IMAD.WIDE R12, R0, 0x2, R14 ;  /* 0x00000002000c7825 */ /* 0x000fc800078e020e */
[----:B------:R-:W-:-:S04]  /*0250*/  IMAD.WIDE R22, R0, 0x2, R12 ;  /* 0x0000000200167825 */ /* 0x000fc800078e020c */
[C---:B------:R-:W-:Y:S02]  /*0260*/  IMAD.WIDE R26, R0.reuse, 0x2, R22 ;  /* 0x00000002001a7825 */ /* 0x040fe400078e0216 */
[----:B------:R-:W4:Y:S02]  /*0270*/  LDG.E.U16.CONSTANT R22, desc[UR6][R22.64] ;  /* 0x0000000616167981 */ /* 0x000f24000c1e9500 */
[C---:B------:R-:W-:Y:S02]  /*0280*/  IMAD.WIDE R16, R0.reuse, 0x2, R26 ;  /* 0x0000000200107825 */ /* 0x040fe400078e021a */
[----:B------:R-:W5:Y:S02]  /*0290*/  LDG.E.U16.CONSTANT R26, desc[UR6][R26.64] ;  /* 0x000000061a1a7981 */ /* 0x000f64000c1e9500 */
[----:B------:R-:W-:-:S04]  /*02a0*/  IMAD.WIDE R24, R0, 0x2, R16 ;  /* 0x0000000200187825 */ /* 0x000fc800078e0210 */
[----:B------:R-:W-:Y:S01]  /*02b0*/  IMAD.WIDE R20, R0, 0x2, R24 ;  /* 0x0000000200147825 */ /* 0x000fe200078e0218 */
[----:B------:R-:W5:Y:S04]  /*02c0*/  LDG.E.U16.CONSTANT R27, desc[UR6][R16.64] ;  /* 0x00000006101b7981 */ /* 0x000f68000c1e9500 */
[----:B------:R-:W5:Y:S04]  /*02d0*/  LDG.E.U16.CONSTANT R24, desc[UR6][R24.64] ;  /* 0x0000000618187981 */ /* 0x000f68000c1e9500 */
[----:B------:R-:W5:Y:S01]  /*02e0*/  LDG.E.U16.CONSTANT R25, desc[UR6][R20.64] ;  /* 0x0000000614197981 */ /* 0x000f62000c1e9500 */
[----:B--2---:R-:W-:-:S02]  /*02f0*/  IMAD.U32 R28, R18, 0x10000, RZ ;  /* 0x00010000121c7824 */ /* 0x004fc400078e00ff */
[----:B------:R-:W-:-:S04]  /*0300*/  IMAD.WIDE R18, R0, 0x2, R20 ;  /* 0x0000000200127825 */ /* 0x000fc800078e0214 */
[----:B---3--:R-:W-:Y:S01]  /*0310*/  IMAD.U32 R29, R29, 0x10000, RZ ;  /* 0x000100001d1d7824 */ /* 0x008fe200078e00ff */
[----:B------:R-:W2:Y:S04]  /*0320*/  LDG.E.U16.CONSTANT R23, desc[UR6][R18.64] ;  /* 0x0000000612177981 */ /* 0x000ea8000c1e9500 */
[----:B------:R-:W-:Y:S02]  /*0330*/  FMNMX3 R28, R11, |R28|, |R29|, !PT ;  /* 0x4000001c0b1c7276 */ /* 0x000fe4000780041d */
[----:B------:R0:W3:Y:S02]  /*0340*/  LDG.E.U16.CONSTANT R11, desc[UR6][R12.64] ;  /* 0x000000060c0b7981 */ /* 0x0000e4000c1e9500 */
[----:B0-----:R-:W-:-:S05]  /*0350*/  IMAD.WIDE R12, R0, 0x2, R18 ;  /* 0x00000002000c7825 */ /* 0x001fca00078e0212 */
[----:B------:R0:W2:Y:S01]  /*0360*/  LDG.E.U16.CONSTANT R29, desc[UR6][R12.64] ;  /* 0x000000060c1d7981 */ /* 0x0000a2000c1e9500 */
[----:B------:R-:W-:-:S04]  /*0370*/  IMAD.WIDE R14, R0, 0x2, R12 ;  /* 0x00000002000e7825 */ /* 0x000fc800078e020c */
[C---:B------:R-:W-:Y:S02]  /*0380*/  IMAD.WIDE R16, R0.reuse, 0x2, R14 ;  /* 0x0000000200107825 */ /* 0x040fe400078e020e */
[----:B------:R-:W2:Y:S02]  /*0390*/  LDG.E.U16.CONSTANT R14, desc[UR6][R14.64] ;  /* 0x000000060e0e7981 */ /* 0x000ea4000c1e9500 */
[----:B------:R-:W-:-:S04]  /*03a0*/  IMAD.WIDE R18, R0, 0x2, R16 ;  /* 0x0000000200127825 */ /* 0x000fc800078e0210 */
[C---:B------:R-:W-:Y:S01]  /*03b0*/  IMAD.WIDE R20, R0.reuse, 0x2, R18 ;  /* 0x0000000200147825 */ /* 0x040fe200078e0212 */
[----:B------:R1:W2:Y:S04]  /*03c0*/  LDG.E.U16.CONSTANT R15, desc[UR6][R16.64] ;  /* 0x00000006100f7981 */ /* 0x0002a8000c1e9500 */
[----:B------:R-:W2:Y:S01]  /*03d0*/  LDG.E.U16.CONSTANT R18, desc[UR6][R18.64] ;  /* 0x0000000612127981 */ /* 0x000ea2000c1e9500 */
[----:B0-----:R-:W-:-:S03]  /*03e0*/  IMAD.WIDE R12, R0, 0x2, R20 ;  /* 0x00000002000c7825 */ /* 0x001fc600078e0214 */
[----:B------:R-:W2:Y:S01]  /*03f0*/  LDG.E.U16.CONSTANT R20, desc[UR6][R20.64] ;  /* 0x0000000614147981 */ /* 0x000ea2000c1e9500 */
[----:B-1----:R-:W-:-:S03]  /*0400*/  IMAD.WIDE R16, R0, 0x2, R12 ;  /* 0x0000000200107825 */ /* 0x002fc600078e020c */
[----:B------:R2:W2:Y:S04]  /*0410*/  LDG.E.U16.CONSTANT R19, desc[UR6][R12.64] ;  /* 0x000000060c137981 */ /* 0x0004a8000c1e9500 */
[----:B------:R-:W2:Y:S01]  /*0420*/  LDG.E.U16.CONSTANT R16, desc[UR6][R16.64] ;  /* 0x0000000610107981 */ /* 0x000ea2000c1e9500 */
[----:B----4-:R-:W-:Y:S02]  /*0430*/  IMAD.U32 R22, R22, 0x10000, RZ ;  /* 0x0001000016167824 */ /* 0x010fe400078e00ff */
[----:B-----5:R-:W-:Y:S02]  /*0440*/  IMAD.U32 R26, R26, 0x10000, RZ ;  /* 0x000100001a1a7824 */ /* 0x020fe400078e00ff */
[----:B------:R-:W-:Y:S02]  /*0450*/  IMAD.U32 R27, R27, 0x10000, RZ ;  /* 0x000100001b1b7824 */ /* 0x000fe400078e00ff */
[----:B------:R-:W-:-:S02]  /*0460*/  IMAD.U32 R24, R24, 0x10000, RZ ;  /* 0x0001000018187824 */ /* 0x000fc400078e00ff */
[----:B------:R-:W-:Y:S02]  /*0470*/  IMAD.U32 R25, R25, 0x10000, RZ ;  /* 0x0001000019197824 */ /* 0x000fe400078e00ff */
[----:B------:R-:W-:-:S05]  /*0480*/  VIADD R10, R10, 0x10 ;  /* 0x000000100a0a7836 */ /* 0x000fca0000000000 */
[----:B------:R-:W-:Y:S01]  /*0490*/  ISETP.NE.AND P0, PT, R10, RZ, PT ;  /* 0x000000ff0a00720c */ /* 0x000fe20003f05270 */
[----:B------:R-:W-:Y:S02]  /*04a0*/  VIADD R8, R8, 0x10 ;  /* 0x0000001008087836 */ /* 0x000fe40000000000 */
[----:B------:R-:W-:Y:S02]  /*04b0*/  IMAD R5, R0, 0x10, R5 ;  /* 0x0000001000057824 */ /* 0x000fe400078e0205 */
[----:B---3--:R-:W-:-:S05]  /*04c0*/  IMAD.U32 R11, R11, 0x10000, RZ ;  /* 0x000100000b0b7824 */ /* 0x008fca00078e00ff */
[----:B------:R-:W-:Y:S01]  /*04d0*/  FMNMX3 R11, R28, |R11|, |R22|, !PT ;  /* 0x4000000b1c0b7276 */ /* 0x000fe20007800416 */
[----:B--2---:R-:W-:-:S03]  /*04e0*/  IMAD.U32 R12, R23, 0x10000, RZ ;  /* 0x00010000170c7824 */ /* 0x004fc600078e00ff */
[----:B------:R-:W-:-:S04]  /*04f0*/  FMNMX3 R11, R11, |R26|, |R27|, !PT ;  /* 0x4000001a0b0b7276 */ /* 0x000fc8000780041b */
[----:B------:R-:W-:Y:S01]  /*0500*/  FMNMX3 R11, R11, |R24|, |R25|, !PT ;  /* 0x400000180b0b7276 */ /* 0x000fe20007800419 */
[----:B------:R-:W-:-:S05]  /*0510*/  IMAD.U32 R29, R29, 0x10000, RZ ;  /* 0x000100001d1d7824 */ /* 0x000fca00078e00ff */
[----:B------:R-:W-:Y:S01]  /*0520*/  FMNMX3 R11, R11, |R12|, |R29|, !PT ;  /* 0x4000000c0b0b7276 */ /* 0x000fe2000780041d */
[----:B------:R-:W-:Y:S02]  /*0530*/  IMAD.U32 R14, R14, 0x10000, RZ ;  /* 0x000100000e0e7824 */ /* 0x000fe400078e00ff */
[----:B------:R-:W-:Y:S02]  /*0540*/  IMAD.U32 R15, R15, 0x10000, RZ ;  /* 0x000100000f0f7824 */ /* 0x000fe400078e00ff */
[----:B------:R-:W-:-:S03]  /*0550*/  IMAD.U32 R18, R18, 0x10000, RZ ;  /* 0x0001000012127824 */ /* 0x000fc600078e00ff */
[----:B------:R-:W-:Y:S01]  /*0560*/  FMNMX3 R11, R11, |R14|, |R15|, !PT ;  /* 0x4000000e0b0b7276 */ /* 0x000fe2000780040f */
[----:B------:R-:W-:-:S05]  /*0570*/  IMAD.U32 R20, R20, 0x10000, RZ ;  /* 0x0001000014147824 */ /* 0x000fca00078e00ff */
[----:B------:R-:W-:Y:S01]  /*0580*/  FMNMX3 R11, R11, |R18|, |R20|, !PT ;  /* 0x400000120b0b7276 */ /* 0x000fe20007800414 */
[----:B------:R-:W-:Y:S02]  /*0590*/  IMAD.U32 R12, R19, 0x10000, RZ ;  /* 0x00010000130c7824 */ /* 0x000fe400078e00ff */
[----:B------:R-:W-:-:S05]  /*05a0*/  IMAD.U32 R16, R16, 0x10000, RZ ;  /* 0x0001000010107824 */ /* 0x000fca00078e00ff */
[----:B------:R-:W-:Y:S01]  /*05b0*/  FMNMX3 R11, R11, |R12|, |R16|, !PT ;  /* 0x4000000c0b0b7276 */ /* 0x000fe20007800410 */
[----:B------:R-:W-:Y:S06]  /*05c0*/  @P0 BRA `(.L_x_2) ;  /* 0xfffffffc00080947 */ /* 0x000fec000383ffff */
.L_x_1:
[----:B------:R-:W-:Y:S05]  /*05d0*/  @!P1 BRA `(.L_x_0) ;  /* 0x0000000400149947 */ /* 0x000fea0003800000 */
[----:B------:R-:W-:Y:S02]  /*05e0*/  ISETP.GE.U32.AND P0, PT, R6, 0x8, PT ;  /* 0x000000080600780c */ /* 0x000fe40003f06070 */
[----:B------:R-:W-:-:S04]  /*05f0*/  LOP3.LUT R10, R9, 0x7, RZ, 0xc0, !PT ;  /* 0x00000007090a7812 */ /* 0x000fc800078ec0ff */
[----:B------:R-:W-:-:S07]  /*0600*/  ISETP.NE.AND P1, PT, R10, RZ, PT ;  /* 0x000000ff0a00720c */ /* 0x000fce0003f25270 */
[----:B------:R-:W-:Y:S06]  /*0610*/  @!P0 BRA `(.L_x_3) ;  /* 0x00000000007c8947 */ /* 0x000fec0003800000 */
[----:B------:R-:W0:Y:S01]  /*0620*/  LDC.64 R26, c[0x0][0x380] ;  /* 0x0000e000ff1a7b82 */ /* 0x000e220000000a00 */
[----:B------:R-:W-:-:S04]  /*0630*/  IMAD R5, R8, R0, R3 ;  /* 0x0000000008057224 */ /* 0x000fc800078e0203 */
[----:B0-----:R-:W-:-:S05]  /*0640*/  IMAD.WIDE R26, R5, 0x2, R26 ;  /* 0x00000002051a7825 */ /* 0x001fca00078e021a */
[----:B------:R-:W2:Y:S01]  /*0650*/  LDG.E.U16.CONSTANT R5, desc[UR6][R26.64] ;  /* 0x000000061a057981 */ /* 0x000ea2000c1e9500 */
[----:B------:R-:W-:-:S04]  /*0660*/  IMAD.WIDE R22, R0, 0x2, R26 ;  /* 0x0000000200167825 */ /* 0x000fc800078e021a */
[C---:B------:R-:W-:Y:S02]  /*0670*/  IMAD.WIDE R18, R0.reuse, 0x2, R22 ;  /* 0x0000000200127825 */ /* 0x040fe400078e0216 */
[----:B------:R-:W3:Y:S02]  /*0680*/  LDG.E.U16.CONSTANT R22, desc[UR6][R22.64] ;  /* 0x0000000616167981 */ /* 0x000ee4000c1e9500 */
[C---:B------:R-:W-:Y:S02]  /*0690*/  IMAD.WIDE R16, R0.reuse, 0x2, R18 ;  /* 0x0000000200107825 */ /* 0x040fe400078e0212 */
[----:B------:R-:W4:Y:S02]  /*06a0*/  LDG.E.U16.CONSTANT R18, desc[UR6][R18.64] ;  /* 0x0000000612127981 */ /* 0x000f24000c1e9500 */
[C---:B------:R-:W-:Y:S02]  /*06b0*/  IMAD.WIDE R12, R0.reuse, 0x2, R16 ;  /* 0x00000002000c7825 */ /* 0x040fe400078e0210 */
[----:B------:R-:W5:Y:S02]  /*06c0*/  LDG.E.U16.CONSTANT R16, desc[UR6][R16.64] ;  /* 0x0000000610107981 */ /* 0x000f64000c1e9500 */
[----:B------:R-:W-:-:S02]  /*06d0*/  IMAD.WIDE R14, R0, 0x2, R12 ;  /* 0x00000002000e7825 */ /* 0x000fc400078e020c */
[----:B------:R-:W5:Y:S02]  /*06e0*/  LDG.E.U16.CONSTANT R12, desc[UR6][R12.64] ;  /* 0x000000060c0c7981 */ /* 0x000f64000c1e9500 */
[C---:B------:R-:W-:Y:S02]  /*06f0*/  IMAD.WIDE R20, R0.reuse, 0x2, R14 ;  /* 0x0000000200147825 */ /* 0x040fe400078e020e */
[----:B------:R-:W5:Y:S02]  /*0700*/  LDG.E.U16.CONSTANT R14, desc[UR6][R14.64] ;  /* 0x000000060e0e7981 */ /* 0x000f64000c1e9500 */
[----:B------:R-:W-:Y:S02]  /*0710*/  IMAD.WIDE R24, R0, 0x2, R20 ;  /* 0x0000000200187825 */ /* 0x000fe400078e0214 */
[----:B------:R-:W5:Y:S04]  /*0720*/  LDG.E.U16.CONSTANT R20, desc[UR6][R20.64] ;  /* 0x0000000614147981 */ /* 0x000f68000c1e9500 */
[----:B------:R-:W5:Y:S01]  /*0730*/  LDG.E.U16.CONSTANT R24, desc[UR6][R24.64] ;  /* 0x0000000618187981 */ /* 0x000f62000c1e9500 */
[----:B------:R-:W-:-:S02]  /*0740*/  VIADD R8, R8, 0x8 ;  /* 0x0000000808087836 */ /* 0x000fc40000000000 */
[----:B--2---:R-:W-:Y:S02]  /*0750*/  IMAD.U32 R6, R5, 0x10000, RZ ;  /* 0x0001000005067824 */ /* 0x004fe400078e00ff */
[----:B---3--:R-:W-:-:S05]  /*0760*/  IMAD.U32 R22, R22, 0x10000, RZ ;  /* 0x0001000016167824 */ /* 0x008fca00078e00ff */
[----:B------:R-:W-:Y:S01]  /*0770*/  FMNMX3 R6, R11, |R6|, |R22|, !PT ;  /* 0x400000060b067276 */ /* 0x000fe20007800416 */
[----:B----4-:R-:W-:Y:S02]  /*0780*/  IMAD.U32 R5, R18, 0x10000, RZ ;  /* 0x0001000012057824 */ /* 0x010fe400078e00ff */
[----:B-----5:R-:W-:-:S05]  /*0790*/  IMAD.U32 R16, R16, 0x10000, RZ ;  /* 0x0001000010107824 */ /* 0x020fca00078e00ff */
[----:B------:R-:W-:Y:S01]  /*07a0*/  FMNMX3 R5, R6, |R5|, |R16|, !PT ;  /* 0x4000000506057276 */ /* 0x000fe20007800410 */
[----:B------:R-:W-:Y:S02]  /*07b0*/  IMAD.U32 R12, R12, 0x10000, RZ ;  /* 0x000100000c0c7824 */ /* 0x000fe400078e00ff */
[----:B------:R-:W-:-:S05]  /*07c0*/  IMAD.U32 R14, R14, 0x10000, RZ ;  /* 0x000100000e0e7824 */ /* 0x000fca00078e00ff */
[----:B------:R-:W-:Y:S01]  /*07d0*/  FMNMX3 R5, R5, |R12|, |R14|, !PT ;  /* 0x4000000c05057276 */ /* 0x000fe2000780040e */
[----:B------:R-:W-:Y:S02]  /*07e0*/  IMAD.U32 R20, R20, 0x10000, RZ ;  /* 0x0001000014147824 */ /* 0x000fe400078e00ff */
[----:B------:R-:W-:-:S05]  /*07f0*/  IMAD.U32 R24, R24, 0x10000, RZ ;  /* 0x0001000018187824 */ /* 0x000fca00078e00ff */
[----:B------:R-:W-:-:S07]  /*0800*/  FMNMX3 R11, R5, |R20|, |R24|, !PT ;  /* 0x40000014050b7276 */ /* 0x000fce0007800418 */
.L_x_3:
[----:B------:R-:W-:Y:S05]  /*0810*/  @!P1 BRA `(.L_x_0) ;  /* 0x0000000000849947 */ /* 0x000fea0003800000 */
[----:B------:R-:W-:Y:S02]  /*0820*/  ISETP.GE.U32.AND P0, PT, R10, 0x4, PT ;  /* 0x000000040a00780c */ /* 0x000fe40003f06070 */
[----:B------:R-:W-:-:S04]  /*0830*/  LOP3.LUT R9, R9, 0x3, RZ, 0xc0, !PT ;  /* 0x0000000309097812 */ /* 0x000fc800078ec0ff */
[----:B------:R-:W-:-:S07]  /*0840*/  ISETP.NE.AND P1, PT, R9, RZ, PT ;  /* 0x000000ff0900720c */ /* 0x000fce0003f25270 */
[----:B------:R-:W-:Y:S06]  /*0850*/  @!P0 BRA `(.L_x_4) ;  /* 0x0000000000448947 */ /* 0x000fec0003800000 */
[----:B------:R-:W0:Y:S01]  /*0860*/  LDC.64 R12, c[0x0][0x380] ;  /* 0x0000e000ff0c7b82 */ /* 0x000e220000000a00 */
[----:B------:R-:W-:-:S04]  /*0870*/  IMAD R5, R8, R0, R3 ;  /* 0x0000000008057224 */ /* 0x000fc800078e0203 */
[----:B0-----:R-:W-:-:S04]  /*0880*/  IMAD.WIDE R12, R5, 0x2, R12 ;  /* 0x00000002050c7825 */ /* 0x001fc800078e020c */
[C---:B------:R-:W-:Y:S02]  /*0890*/  IMAD.WIDE R14, R0.reuse, 0x2, R12 ;  /* 0x00000002000e7825 */ /* 0x040fe400078e020c */
[----:B------:R-:W2:Y:S02]  /*08a0*/  LDG.E.U16.CONSTANT R12, desc[UR6][R12.64] ;  /* 0x000000060c0c7981 */ /* 0x000ea4000c1e9500 */
[C---:B------:R-:W-:Y:S02]  /*08b0*/  IMAD.WIDE R16, R0.reuse, 0x2, R14 ;  /* 0x0000000200107825 */ /* 0x040fe400078e020e */
[----:B------:R-:W3:Y:S02]  /*08c0*/  LDG.E.U16.CONSTANT R14, desc[UR6][R14.64] ;  /* 0x000000060e0e7981 */ /* 0x000ee4000c1e9500 */
[----:B------:R-:W-:Y:S02]  /*08d0*/  IMAD.WIDE R18, R0, 0x2, R16 ;  /* 0x0000000200127825 */ /* 0x000fe400078e0210 */
[----:B------:R-:W4:Y:S04]  /*08e0*/  LDG.E.U16.CONSTANT R16, desc[UR6][R16.64] ;  /* 0x0000000610107981 */ /* 0x000f28000c1e9500 */
[----:B------:R-:W5:Y:S01]  /*08f0*/  LDG.E.U16.CONSTANT R18, desc[UR6][R18.64] ;  /* 0x0000000612127981 */ /* 0x000f62000c1e9500 */
[----:B------:R-:W-:-:S02]  /*0900*/  VIADD R8, R8, 0x4 ;  /* 0x0000000408087836 */ /* 0x000fc40000000000 */
[----:B--2---:R-:W-:Y:S02]  /*0910*/  IMAD.U32 R6, R12, 0x10000, RZ ;  /* 0x000100000c067824 */ /* 0x004fe400078e00ff */
[----:B---3--:R-:W-:-:S05]  /*0920*/  IMAD.U32 R5, R14, 0x10000, RZ ;  /* 0x000100000e057824 */ /* 0x008fca00078e00ff */
[----:B------:R-:W-:Y:S01]  /*0930*/  FMNMX3 R5, R11, |R6|, |R5|, !PT ;  /* 0x400000060b057276 */ /* 0x000fe20007800405 */
[----:B----4-:R-:W-:Y:S02]  /*0940*/  IMAD.U32 R6, R16, 0x10000, RZ ;  /* 0x0001000010067824 */ /* 0x010fe400078e00ff */
[----:B-----5:R-:W-:-:S05]  /*0950*/  IMAD.U32 R11, R18, 0x10000, RZ ;  /* 0x00010000120b7824 */ /* 0x020fca00078e00ff */
[----:B------:R-:W-:-:S07]  /*0960*/  FMNMX3 R11, R5, |R6|, |R11|, !PT ;  /* 0x40000006050b7276 */ /* 0x000fce000780040b */
.L_x_4:
[----:B------:R-:W-:Y:S05]  /*0970*/  @!P1 BRA `(.L_x_0) ;  /* 0x00000000002c9947 */ /* 0x000fea0003800000 */
[----:B------:R-:W0:Y:S01]  /*0980*/  LDC.64 R12, c[0x0][0x380] ;  /* 0x0000e000ff0c7b82 */ /* 0x000e220000000a00 */
[----:B------:R-:W-:Y:S02]  /*0990*/  IMAD R5, R8, R0, R3 ;  /* 0x0000000008057224 */ /* 0x000fe400078e0203 */
[----:B------:R-:W-:-:S07]  /*09a0*/  IMAD.MOV R6, RZ, RZ, -R9 ;  /* 0x000000ffff067224 */ /* 0x000fce00078e0a09 */
.L_x_5:
[----:B0-----:R-:W-:-:S06]  /*09b0*/  IMAD.WIDE R8, R5, 0x2, R12 ;  /* 0x0000000205087825 */ /* 0x001fcc00078e020c */
[----:B------:R-:W2:Y:S01]  /*09c0*/  LDG.E.U16.CONSTANT R8, desc[UR6][R8.64] ;  /* 0x0000000608087981 */ /* 0x000ea2000c1e9500 */
[----:B------:R-:W-:Y:S02]  /*09d0*/  VIADD R6, R6, 0x1 ;  /* 0x0000000106067836 */ /* 0x000fe40000000000 */
[----:B------:R-:W-:-:S03]  /*09e0*/  IMAD.IADD R5, R5, 0x1, R0 ;  /* 0x0000000105057824 */ /* 0x000fc600078e0200 */
[----:B------:R-:W-:Y:S01]  /*09f0*/  ISETP.NE.AND P0, PT, R6, RZ, PT ;  /* 0x000000ff0600720c */ /* 0x000fe20003f05270 */
[----:B--2---:R-:W-:-:S05]  /*0a00*/  IMAD.U32 R10, R8, 0x10000, RZ ;  /* 0x00010000080a7824 */ /* 0x004fca00078e00ff */
[----:B------:R-:W-:-:S07]  /*0a10*/  FMNMX R11, |R10|, R11, !PT ;  /* 0x0000000b0a0b7209 */ /* 0x000fce0007800200 */
[----:B------:R-:W-:Y:S05]  /*0a20*/  @P0 BRA `(.L_x_5) ;  /* 0xfffffffc00e00947 */ /* 0x000fea000383ffff */
.L_x_0:
[----:B------:R-:W-:Y:S01]  /*0a30*/  IMAD.MOV.U32 R5, RZ, RZ, 0x3e2aaaab ;  /* 0x3e2aaaabff057424 */ /* 0x000fe200078e00ff */
[----:B------:R-:W0:Y:S01]  /*0a40*/  FCHK P0, R11, 6 ;  /* 0x40c000000b007902 */ /* 0x000e220000000000 */
[----:B------:R-:W-:Y:S01]  /*0a50*/  IMAD.MOV.U32 R0, RZ, RZ, 0x40c00000 ;  /* 0x40c00000ff007424 */ /* 0x000fe200078e00ff */
[----:B------:R-:W-:Y:S01]  /*0a60*/  BSSY.RECONVERGENT B1, `(.L_x_6) ;  /* 0x000000b000017945 */ /* 0x000fe20003800200 */
[----:B------:R-:W-:Y:S02]  /*0a70*/  FSETP.GT.AND P2, PT, R11, 9.9999999392252902908e-09, PT ;  /* 0x322bcc770b00780b */ /* 0x000fe40003f44000 */
[----:B------:R-:W-:-:S04]  /*0a80*/  FFMA R0, R5, -R0, 1 ;  /* 0x3f80000005007423 */ /* 0x000fc80000000800 */
[----:B------:R-:W-:-:S04]  /*0a90*/  FFMA R0, R0, R5, 0.16666667163372039795 ;  /* 0x3e2aaaab00007423 */ /* 0x000fc80000000005 */
[----:B------:R-:W-:-:S04]  /*0aa0*/  FFMA R6, R0, R11, RZ ;  /* 0x0000000b00067223 */ /* 0x000fc800000000ff */
[----:B------:R-:W-:-:S04]  /*0ab0*/  FFMA R5, R6, -6, R11 ;  /* 0xc0c0000006057823 */ /* 0x000fc8000000000b */
[----:B------:R-:W-:Y:S01]  /*0ac0*/  FFMA R0, R0, R5, R6 ;  /* 0x0000000500007223 */ /* 0x000fe20000000006 */
[----:B0-----:R-:W-:Y:S06]  /*0ad0*/  @!P0 BRA `(.L_x_7) ;  /* 0x00000000000c8947 */ /* 0x001fec0003800000 */
[----:B------:R-:W-:Y:S01]  /*0ae0*/  IMAD.MOV.U32 R0, RZ, RZ, R11 ;  /* 0x000000ffff007224 */ /* 0x000fe200078e000b */
[----:B------:R-:W-:-:S07]  /*0af0*/  MOV R6, 0xb10 ;  /* 0x00000b1000067802 */ /* 0x000fce0000000f00 */
[----:B------:R-:W-:Y:S05]  /*0b00*/  CALL.REL.NOINC `($__internal_1_$__cuda_sm3x_div_rn_noftz_f32_slowpath) ;  /* 0x0000001800147944 */ /* 0x000fea0003c00000 */
.L_x_7:
[----:B------:R-:W-:Y:S05]  /*0b10*/  BSYNC.RECONVERGENT B1 ;  /* 0x0000000000017941 */ /* 0x000fea0003800200 */
.L_x_6:
[----:B------:R-:W-:Y:S01]  /*0b20*/  FSEL R0, R0, 1, P2 ;  /* 0x3f80000000007808 */ /* 0x000fe20001000000 */
[----:B------:R-:W-:Y:S03]  /*0b30*/  BSSY.RECONVERGENT B0, `(.L_x_8) ;  /* 0x0000016000007945 */ /* 0x000fe60003800200 */
[----:B------:R-:W-:-:S13]  /*0b40*/  FSETP.GE.AND P0, PT, R0, 2, PT ;  /* 0x400000000000780b */ /* 0x000fda0003f06000 */
[----:B------:R-:W-:Y:S05]  /*0b50*/  @!P0 BRA `(.L_x_9) ;  /* 0x0000000000248947 */ /* 0x000fea0003800000 */
[----:B------:R-:W-:Y:S01]  /*0b60*/  BSSY.RECONVERGENT B1, `(.L_x_10) ;  /* 0x0000007000017945 */ /* 0x000fe20003800200 */
[----:B------:R-:W-:-:S07]  /*0b70*/  IMAD.MOV.U32 R5, RZ, RZ, RZ ;  /* 0x000000ffff057224 */ /* 0x000fce00078e00ff */
.L_x_11:
[----:B------:R-:W-:Y:S01]  /*0b80*/  FMUL R0, R0, 0.5 ;  /* 0x3f00000000007820 */ /* 0x000fe20000400000 */
[C---:B------:R-:W-:Y:S01]  /*0b90*/  ISETP.GE.U32.AND P0, PT, R5.reuse, 0x7, PT ;  /* 0x000000070500780c */ /* 0x040fe20003f06070 */
[----:B------:R-:W-:-:S03]  /*0ba0*/  VIADD R5, R5, 0x1 ;  /* 0x0000000105057836 */ /* 0x000fc60000000000 */
[----:B------:R-:W-:-:S13]  /*0bb0*/  FSETP.GE.AND P1, PT, R0, 2, PT ;  /* 0x400000000000780b */ /* 0x000fda0003f26000 */
[----:B------:R-:W-:Y:S05]  /*0bc0*/  @!P0 BRA P1, `(.L_x_11) ;  /* 0xfffffffc00ec8947 */ /* 0x000fea000083ffff */
[----:B------:R-:W-:Y:S05]  /*0bd0*/  BSYNC.RECONVERGENT B1 ;  /* 0x0000000000017941 */ /* 0x000fea0003800200 */
.L_x_10:
[----:B------:R-:W-:Y:S05]  /*0be0*/  BRA `(.L_x_12) ;  /* 0x0000000000287947 */ /* 0x000fea0003800000 */
.L_x_9:
[----:B------:R-:W-:Y:S01]  /*0bf0*/  FSETP.GT.AND P0, PT, R0, 9.9999999392252902908e-09, PT ;  /* 0x322bcc770000780b */ /* 0x000fe20003f04000 */
[----:B------:R-:W-:-:S03]  /*0c00*/  IMAD.MOV.U32 R5, RZ, RZ, RZ ;  /* 0x000000ffff057224 */ /* 0x000fc600078e00ff */
[----:B------:R-:W-:-:S13]  /*0c10*/  FSETP.GEU.OR P0, PT, R0, 1, !P0 ;  /* 0x3f8000000000780b */ /* 0x000fda000470e400 */
[----:B------:R-:W-:Y:S05]  /*0c20*/  @P0 BRA `(.L_x_12) ;  /* 0x0000000000180947 */ /* 0x000fea0003800000 */
[----:B------:R-:W-:-:S07]  /*0c30*/  IMAD.MOV.U32 R5, RZ, RZ, RZ ;  /* 0x000000ffff057224 */ /* 0x000fce00078e00ff */
.L_x_13:
[----:B------:R-:W-:Y:S01]  /*0c40*/  FADD R0, R0, R0 ;  /* 0x0000000000007221 */ /* 0x000fe20000000000 */
[C---:B------:R-:W-:Y:S01]  /*0c50*/  ISETP.GT.AND P0, PT, R5.reuse, -0x6, PT ;  /* 0xfffffffa0500780c */ /* 0x040fe20003f04270 */
[----:B------:R-:W-:-:S03]  /*0c60*/  VIADD R5, R5, 0xffffffff ;  /* 0xffffffff05057836 */ /* 0x000fc60000000000 */
[----:B------:R-:W-:-:S13]  /*0c70*/  FSETP.LT.AND P1, PT, R0, 1, PT ;  /* 0x3f8000000000780b */ /* 0x000fda0003f21000 */
[----:B------:R-:W-:Y:S05]  /*0c80*/  @P0 BRA P1, `(.L_x_13) ;  /* 0xfffffffc00ec0947 */ /* 0x000fea000083ffff */
.L_x_12:
[----:B------:R-:W-:Y:S05]  /*0c90*/  BSYNC.RECONVERGENT B0 ;  /* 0x0000000000007941 */ /* 0x000fea0003800200 */
.L_x_8:
[----:B------:R-:W-:Y:S01]  /*0ca0*/  FADD R0, R0, -1 ;  /* 0xbf80000000007421 */ /* 0x000fe20000000000 */
[----:B------:R-:W-:Y:S01]  /*0cb0*/  VIMNMX R6, PT, PT, R5, 0x8, PT ;  /* 0x0000000805067848 */ /* 0x000fe20003fe0100 */
[----:B------:R-:W0:Y:S01]  /*0cc0*/  LDCU.128 UR8, c[0x0][0x390] ;  /* 0x00007200ff0877ac */ /* 0x000e220008000c00 */
[----:B------:R-:W-:Y:S02]  /*0cd0*/  IMAD.MOV.U32 R13, RZ, RZ, 0x3f800000 ;  /* 0x3f800000ff0d7424 */ /* 0x000fe400078e00ff */
[----:B------:R-:W-:Y:S01]  /*0ce0*/  FMUL R0, R0, 8 ;  /* 0x4100000000007820 */ /* 0x000fe20000400000 */
[C---:B------:R-:W-:Y:S01]  /*0cf0*/  LEA R5, R6.reuse, 0x3f800000, 0x17 ;  /* 0x3f80000006057811 */ /* 0x040fe200078eb8ff */
[----:B------:R-:W-:Y:S01]  /*0d00*/  BSSY.RECONVERGENT B0, `(.L_x_14) ;  /* 0x000001c000007945 */ /* 0x000fe20003800200 */
[----:B------:R-:W-:-:S03]  /*0d10*/  LEA R6, R6, 0x38, 0x3 ;  /* 0x0000003806067811 */ /* 0x000fc600078e18ff */
[----:B------:R-:W1:Y:S01]  /*0d20*/  F2I.NTZ R0, R0 ;  /* 0x0000000000007305 */ /* 0x000e620000203100 */
[----:B------:R-:W-:-:S04]  /*0d30*/  FMUL R8, R5, 1 ;  /* 0x3f80000005087820 */ /* 0x000fc80000400000 */
[----:B------:R-:W-:-:S04]  /*0d40*/  FMUL R11, R8, 1 ;  /* 0x3f800000080b7820 */ /* 0x000fc80000400000 */
[----:B------:R-:W-:Y:S01]  /*0d50*/  FMUL R11, R11, 1 ;  /* 0x3f8000000b0b7820 */ /* 0x000fe20000400000 */
[----:B0-----:R-:W-:Y:S01]  /*0d60*/  IMAD R9, R2, UR11, R3 ;  /* 0x0000000b02097c24 */ /* 0x001fe2000f8e0203 */
[----:B------:R-:W-:Y:S02]  /*0d70*/  ISETP.GE.AND P3, PT, R4, UR10, PT ;  /* 0x0000000a04007c0c */ /* 0x000fe4000bf66270 */
[----:B------:R-:W-:Y:S01]  /*0d80*/  FMUL R11, R11, 1 ;  /* 0x3f8000000b0b7820 */ /* 0x000fe20000400000 */
[----:B-1----:R-:W-:Y:S02]  /*0d90*/  VIMNMX.RELU R5, PT, PT, R0, 0x7, PT ;  /* 0x0000000700057848 */ /* 0x002fe40003fe1100 */
[C---:B------:R-:W-:Y:S02]  /*0da0*/  IADD3 R8, P0, PT, R9.reuse, UR8, RZ ;  /* 0x0000000809087c10 */ /* 0x040fe4000ff1e0ff */
[----:B------:R-:W-:Y:S02]  /*0db0*/  I2FP.F32.U32 R10, R5 ;  /* 0x00000005000a7245 */ /* 0x000fe40000201000 */
[----:B------:R-:W-:-:S02]  /*0dc0*/  LEA.HI.X.SX32 R9, R9, UR9, 0x1, P0 ;  /* 0x0000000909097c11 */ /* 0x000fc400080f0eff */
[----:B------:R-:W-:Y:S01]  /*0dd0*/  LOP3.LUT R5, R5, 0x78, R6, 0xf8, !PT ;  /* 0x0000007805057812 */ /* 0x000fe200078ef806 */
[----:B------:R-:W-:-:S04]  /*0de0*/  FFMA R10, R10, 0.125, R13 ;  /* 0x3e0000000a0a7823 */ /* 0x000fc8000000000d */
[----:B------:R-:W-:Y:S01]  /*0df0*/  FMUL R11, R10, R11 ;  /* 0x0000000b0a0b7220 */ /* 0x000fe20000400000 */
[----:B------:R0:W-:Y:S03]  /*0e00*/  STG.E.U8 desc[UR6][R8.64], R5 ;  /* 0x0000000508007986 */ /* 0x0001e6000c101106 */
[----:B------:R-:W-:-:S05]  /*0e10*/  VIADD R0, R11, 0x1800000 ;  /* 0x018000000b007836 */ /* 0x000fca0000000000 */
[----:B------:R-:W-:-:S04]  /*0e20*/  LOP3.LUT R0, R0, 0x7f800000, RZ, 0xc0, !PT ;  /* 0x7f80000000007812 */ /* 0x000fc800078ec0ff */
[----:B------:R-:W-:-:S13]  /*0e30*/  ISETP.GT.U32.AND P0, PT, R0, 0x1ffffff, PT ;  /* 0x01ffffff0000780c */ /* 0x000fda0003f04070 */
[----:B0-----:R-:W-:Y:S05]  /*0e40*/  @P0 BRA `(.L_x_15) ;  /* 0x00000000000c0947 */ /* 0x001fea0003800000 */
[----:B------:R-:W-:-:S07]  /*0e50*/  MOV R6, 0xe70 ;  /* 0x00000e7000067802 */ /* 0x000fce0000000f00 */
[----:B------:R-:W-:Y:S05]  /*0e60*/  CALL.REL.NOINC `($__internal_0_$__cuda_sm20_rcp_rn_f32_slowpath) ;  /* 0x0000001000607944 */ /* 0x000fea0003c00000 */
[----:B------:R-:W-:Y:S05]  /*0e70*/  BRA `(.L_x_16) ;  /* 0x0000000000107947 */ /* 0x000fea0003800000 */
.L_x_15:
[----:B------:R-:W0:Y:S02]  /*0e80*/  MUFU.RCP R0, R11 ;  /* 0x0000000b00007308 */ /* 0x000e240000001000 */
[----:B0-----:R-:W-:-:S04]  /*0e90*/  FFMA R5, R11, R0, -1 ;  /* 0xbf8000000b057423 */ /* 0x001fc80000000000 */
[----:B------:R-:W-:-:S04]  /*0ea0*/  FADD.FTZ R5, -R5, -RZ ;  /* 0x800000ff05057221 */ /* 0x000fc80000010100 */
[----:B------:R-:W-:-:S07]  /*0eb0*/  FFMA R0, R0, R5, R0 ;  /* 0x0000000500007223 */ /* 0x000fce0000000000 */
.L_x_16:
[----:B------:R-:W-:Y:S05]  /*0ec0*/  BSYNC.RECONVERGENT B0 ;  /* 0x0000000000007941 */ /* 0x000fea0003800200 */
.L_x_14:
[----:B------:R-:W-:Y:S05]  /*0ed0*/  @P3 EXIT ;  /* 0x000000000000394d */ /* 0x000fea0003800000 */
[----:B------:R-:W-:Y:S01]  /*0ee0*/  VIADD R6, R4, 0x2 ;  /* 0x0000000204067836 */ /* 0x000fe20000000000 */
[----:B------:R-:W-:-:S04]  /*0ef0*/  LOP3.LUT R8, RZ, R4, RZ, 0x33, !PT ;  /* 0x00000004ff087212 */ /* 0x000fc800078e33ff */
[----:B------:R-:W-:-:S05]  /*0f00*/  VIMNMX R5, PT, PT, R7, R6, !PT ;  /* 0x0000000607057248 */ /* 0x000fca0007fe0100 */
[----:B------:R-:W-:-:S05]  /*0f10*/  IMAD.IADD R5, R5, 0x1, R8 ;  /* 0x0000000105057824 */ /* 0x000fca00078e0208 */
[----:B------:R-:W-:-:S13]  /*0f20*/  LOP3.LUT P0, RZ, R5, 0x2, RZ, 0xc0, !PT ;  /* 0x0000000205ff7812 */ /* 0x000fda000780c0ff */
[----:B------:R-:W-:Y:S05]  /*0f30*/  @P0 BRA `(.L_x_17) ;  /* 0x00000004005c0947 */ /* 0x000fea0003800000 */
[----:B------:R-:W0:Y:S01]  /*0f40*/  LDC.64 R8, c[0x0][0x398] ;  /* 0x0000e600ff087b82 */ /* 0x000e220000000a00 */
[----:B------:R-:W-:-:S07]  /*0f50*/  VIADD R15, R4, 0x1 ;  /* 0x00000001040f7836 */ /* 0x000fce0000000000 */
[----:B------:R-:W1:Y:S01]  /*0f60*/  LDC.64 R12, c[0x0][0x380] ;  /* 0x0000e000ff0c7b82 */ /* 0x000e620000000a00 */
[----:B0-----:R-:W-:Y:S01]  /*0f70*/  IMAD R11, R4, R9, R3 ;  /* 0x00000009040b7224 */ /* 0x001fe200078e0203 */
[----:B------:R-:W-:-:S03]  /*0f80*/  ISETP.GE.U32.AND P0, PT, R15, R8, PT ;  /* 0x000000080f00720c */ /* 0x000fc60003f06070 */
[----:B-1----:R-:W-:-:S05]  /*0f90*/  IMAD.WIDE R12, R11, 0x2, R12 ;  /* 0x000000020b0c7825 */ /* 0x002fca00078e020c */
[----:B------:R-:W2:Y:S05]  /*0fa0*/  LDG.E.U16.CONSTANT R4, desc[UR6][R12.64] ;  /* 0x000000060c047981 */ /* 0x000eaa000c1e9500 */
[----:B------:R-:W-:-:S06]  /*0fb0*/  @!P0 IMAD.WIDE R10, R9, 0x2, R12 ;  /* 0x00000002090a8825 */ /* 0x000fcc00078e020c */
[----:B------:R-:W3:Y:S01]  /*0fc0*/  @!P0 LDG.E.U16.CONSTANT R10, desc[UR6][R10.64] ;  /* 0x000000060a0a8981 */ /* 0x000ee2000c1e9500 */
[----:B------:R-:W-:Y:S01]  /*0fd0*/  BSSY.RECONVERGENT B0, `(.L_x_18) ;  /* 0x0000024000007945 */ /* 0x000fe20003800200 */
[----:B--2---:R-:W-:Y:S02]  /*0fe0*/  IMAD.U32 R15, R4, 0x10000, RZ ;  /* 0x00010000040f7824 */ /* 0x004fe400078e00ff */
[----:B------:R-:W-:Y:S02]  /*0ff0*/  IMAD.MOV.U32 R4, RZ, RZ, RZ ;  /* 0x000000ffff047224 */ /* 0x000fe400078e00ff */
[----:B------:R-:W-:Y:S01]  /*1000*/  FMUL R14, R15, R0 ;  /* 0x000000000f0e7220 */ /* 0x000fe20000400000 */
[----:B---3--:R-:W-:-:S04]  /*1010*/  @!P0 IMAD.U32 R15, R10, 0x10000, RZ ;  /* 0x000100000a0f8824 */ /* 0x008fc800078e00ff */
[C---:B------:R-:W-:Y:S02]  /*1020*/  FSETP.GEU.AND P2, PT, |R14|.reuse, 0.25, PT ;  /* 0x3e8000000e00780b */ /* 0x040fe40003f4e200 */
[----:B------:R-:W-:Y:S01]  /*1030*/  FSETP.GEU.AND P1, PT, R14, RZ, PT ;  /* 0x000000ff0e00720b */ /* 0x000fe20003f2e000 */
[----:B------:R-:W-:-:S03]  /*1040*/  @!P0 FMUL R4, R15, R0 ;  /* 0x000000000f048220 */ /* 0x000fc60000400000 */
[----:B------:R-:W-:-:S04]  /*1050*/  SEL R8, RZ, 0x8, P1 ;  /* 0x00000008ff087807 */ /* 0x000fc80000800000 */
[----:B------:R-:W-:-:S03]  /*1060*/  PRMT R12, R8, 0x7610, R12 ;  /* 0x00007610080c7816 */ /* 0x000fc6000000000c */
[----:B------:R-:W-:Y:S05]  /*1070*/  @!P2 BRA `(.L_x_19) ;  /* 0x000000000064a947 */ /* 0x000fea0003800000 */
[----:B------:R-:W-:-:S13]  /*1080*/  FSETP.GEU.AND P0, PT, |R14|, 0.75, PT ;  /* 0x3f4000000e00780b */ /* 0x000fda0003f0e200 */
[----:B------:R-:W-:Y:S05]  /*1090*/  @!P0 BRA `(.L_x_20) ;  /* 0x0000000000588947 */ /* 0x000fea0003800000 */
[----:B------:R-:W-:-:S13]  /*10a0*/  FSETP.GEU.AND P0, PT, |R14|, 1.25, PT ;  /* 0x3fa000000e00780b */ /* 0x000fda0003f0e200 */
[----:B------:R-:W-:Y:S05]  /*10b0*/  @!P0 BRA `(.L_x_21) ;  /* 0x0000000000488947 */ /* 0x000fea0003800000 */
[----:B------:R-:W-:-:S13]  /*10c0*/  FSETP.GEU.AND P0, PT, |R14|, 1.75, PT ;  /* 0x3fe000000e00780b */ /* 0x000fda0003f0e200 */
[----:B------:R-:W-:Y:S05]  /*10d0*/  @!P0 BRA `(.L_x_22) ;  /* 0x0000000000388947 */ /* 0x000fea0003800000 */
[----:B------:R-:W-:-:S13]  /*10e0*/  FSETP.GEU.AND P0, PT, |R14|, 2.5, PT ;  /* 0x402000000e00780b */ /* 0x000fda0003f0e200 */
[----:B------:R-:W-:Y:S05]  /*10f0*/  @!P0 BRA `(.L_x_23) ;  /* 0x0000000000288947 */ /* 0x000fea0003800000 */
[----:B------:R-:W-:-:S13]  /*1100*/  FSETP.GEU.AND P0, PT, |R14|, 3.5, PT ;  /* 0x406000000e00780b */ /* 0x000fda0003f0e200 */
[----:B------:R-:W-:Y:S05]  /*1110*/  @!P0 BRA `(.L_x_24) ;  /* 0x0000000000188947 */ /* 0x000fea0003800000 */
[----:B------:R-:W-:-:S13]  /*1120*/  FSETP.GEU.AND P0, PT, |R14|, 5, PT ;  /* 0x40a000000e00780b */ /* 0x000fda0003f0e200 */
[----:B------:R-:W-:-:S04]  /*1130*/  @P0 LOP3.LUT R8, R12, 0x7, RZ, 0xfc, !PT ;  /* 0x000000070c080812 */ /* 0x000fc800078efcff */
[----:B------:R-:W-:-:S04]  /*1140*/  @P0 PRMT R12, R8, 0x7610, R12 ;  /* 0x00007610080c0816 */ /* 0x000fc8000000000c */
[----:B------:R-:W-:-:S04]  /*1150*/  @!P0 LOP3.LUT R8, R12, 0x6, RZ, 0xfc, !PT ;  /* 0x000000060c088812 */ /* 0x000fc800078efcff */
[----:B------:R-:W-:Y:S01]  /*1160*/  @!P0 PRMT R12, R8, 0x7610, R12 ;  /* 0x00007610080c8816 */ /* 0x000fe2000000000c */
[----:B------:R-:W-:Y:S06]  /*1170*/  BRA `(.L_x_19) ;  /* 0x0000000000247947 */ /* 0x000fec0003800000 */
.L_x_24:
[----:B------:R-:W-:Y:S01]  /*1180*/  LOP3.LUT R12, R12, 0x5, RZ, 0xfc, !PT ;  /* 0x000000050c0c7812 */ /* 0x000fe200078efcff */
[----:B------:R-:W-:Y:S06]  /*1190*/  BRA `(.L_x_19) ;  /* 0x00000000001c7947 */ /* 0x000fec0003800000 */
.L_x_23:
[----:B------:R-:W-:Y:S01]  /*11a0*/  LOP3.LUT R12, R12, 0x4, RZ, 0xfc, !PT ;  /* 0x000000040c0c7812 */ /* 0x000fe200078efcff */
[----:B------:R-:W-:Y:S06]  /*11b0*/  BRA `(.L_x_19) ;  /* 0x0000000000147947 */ /* 0x000fec0003800000 */
.L_x_22:
[----:B------:R-:W-:Y:S01]  /*11c0*/  LOP3.LUT R12, R12, 0x3, RZ, 0xfc, !PT ;  /* 0x000000030c0c7812 */ /* 0x000fe200078efcff */
[----:B------:R-:W-:Y:S06]  /*11d0*/  BRA `(.L_x_19) ;  /* 0x00000000000c7947 */ /* 0x000fec0003800000 */
.L_x_21:
[----:B------:R-:W-:Y:S01]  /*11e0*/  LOP3.LUT R12, R12, 0x2, RZ, 0xfc, !PT ;  /* 0x000000020c0c7812 */ /* 0x000fe200078efcff */
[----:B------:R-:W-:Y:S06]  /*11f0*/  BRA `(.L_x_19) ;  /* 0x0000000000047947 */ /* 0x000fec0003800000 */
.L_x_20:
[----:B------:R-:W-:-:S07]  /*1200*/  LOP3.LUT R12, R12, 0x1, RZ, 0xfc, !PT ;  /* 0x000000010c0c7812 */ /* 0x000fce00078efcff */
.L_x_19:
[----:B------:R-:W-:Y:S05]  /*1210*/  BSYNC.RECONVERGENT B0 ;  /* 0x0000000000007941 */ /* 0x000fea0003800200 */
.L_x_18:
[C---:B------:R-:W-:Y:S01]  /*1220*/  FSETP.GEU.AND P1, PT, |R4|.reuse, 0.25, PT ;  /* 0x3e8000000400780b */ /* 0x040fe20003f2e200 */
[----:B------:R-:W-:Y:S01]  /*1230*/  BSSY.RECONVERGENT B0, `(.L_x_25) ;  /* 0x000001e000007945 */ /* 0x000fe20003800200 */
[----:B------:R-:W-:-:S04]  /*1240*/  FSETP.GEU.AND P0, PT, R4, RZ, PT ;  /* 0x000000ff0400720b */ /* 0x000fc80003f0e000 */
        /* <DEDUP_REMOVED lines=19> */
.L_x_31:
[----:B------:R-:W-:Y:S01]  /*1380*/  LOP3.LUT R10, R10, 0x5, RZ, 0xfc, !PT ;  /* 0x000000050a0a7812 */ /* 0x000fe200078efcff */
[----:B------:R-:W-:Y:S06]  /*1390*/  BRA `(.L_x_26) ;  /* 0x00000000001c7947 */ /* 0x000fec0003800000 */
.L_x_30:
[----:B------:R-:W-:Y:S01]  /*13a0*/  LOP3.LUT R10, R10, 0x4, RZ, 0xfc, !PT ;  /* 0x000000040a0a7812 */ /* 0x000fe200078efcff */
[----:B------:R-:W-:Y:S06]  /*13b0*/  BRA `(.L_x_26) ;  /* 0x0000000000147947 */ /* 0x000fec0003800000 */
.L_x_29:
[----:B------:R-:W-:Y:S01]  /*13c0*/  LOP3.LUT R10, R10, 0x3, RZ, 0xfc, !PT ;  /* 0x000000030a0a7812 */ /* 0x000fe200078efcff */
[----:B------:R-:W-:Y:S06]  /*13d0*/  BRA `(.L_x_26) ;  /* 0x00000000000c7947 */ /* 0x000fec0003800000 */
.L_x_28:
[----:B------:R-:W-:Y:S01]  /*13e0*/  LOP3.LUT R10, R10, 0x2, RZ, 0xfc, !PT ;  /* 0x000000020a0a7812 */ /* 0x000fe200078efcff */
[----:B------:R-:W-:Y:S06]  /*13f0*/  BRA `(.L_x_26) ;  /* 0x0000000000047947 */ /* 0x000fec0003800000 */
.L_x_27:
[----:B------:R-:W-:-:S07]  /*1400*/  LOP3.LUT R10, R10, 0x1, RZ, 0xfc, !PT ;  /* 0x000000010a0a7812 */ /* 0x000fce00078efcff */
.L_x_26:
[----:B------:R-:W-:Y:S05]  /*1410*/  BSYNC.RECONVERGENT B0 ;  /* 0x0000000000007941 */ /* 0x000fea0003800200 */
.L_x_25:
[----:B------:R-:W0:Y:S01]  /*1420*/  LDCU.64 UR4, c[0x0][0x388] ;  /* 0x00007100ff0477ac */ /* 0x000e220008000a00 */
[----:B------:R-:W-:Y:S02]  /*1430*/  IMAD R2, R2, R9, RZ ;  /* 0x0000000902027224 */ /* 0x000fe400078e02ff */
[----:B------:R-:W-:Y:S02]  /*1440*/  IMAD.SHL.U32 R11, R10, 0x10, RZ ;  /* 0x000000100a0b7824 */ /* 0x000fe400078e00ff */
[----:B------:R-:W-:Y:S02]  /*1450*/  IMAD R2, R2, 0x10, R3 ;  /* 0x0000001002027824 */ /* 0x000fe400078e0203 */
[----:B------:R-:W-:Y:S01]  /*1460*/  IMAD.MOV.U32 R4, RZ, RZ, R6 ;  /* 0x000000ffff047224 */ /* 0x000fe200078e0006 */
[----:B------:R-:W-:Y:S02]  /*1470*/  LOP3.LUT R11, R11, R12, RZ, 0xfc, !PT ;  /* 0x0000000c0b0b7212 */ /* 0x000fe400078efcff */
[----:B0-----:R-:W-:-:S04]  /*1480*/  IADD3 R8, P0, PT, R2, UR4, RZ ;  /* 0x0000000402087c10 */ /* 0x001fc8000ff1e0ff */
[----:B------:R-:W-:-:S05]  /*1490*/  LEA.HI.X.SX32 R9, R2, UR5, 0x1, P0 ;  /* 0x0000000502097c11 */ /* 0x000fca00080f0eff */
[----:B------:R0:W-:Y:S04]  /*14a0*/  STG.E.U8 desc[UR6][R8.64], R11 ;  /* 0x0000000b08007986 */ /* 0x0001e8000c101106 */
.L_x_17:
[----:B------:R-:W-:-:S13]  /*14b0*/  ISETP.GE.U32.AND P0, PT, R5, 0x2, PT ;  /* 0x000000020500780c */ /* 0x000fda0003f06070 */
[----:B------:R-:W-:Y:S05]  /*14c0*/  @!P0 EXIT ;  /* 0x000000000000894d */ /* 0x000fea0003800000 */
[----:B------:R-:W1:Y:S01]  /*14d0*/  LDCU UR4, c[0x0][0x39c] ;  /* 0x00007380ff0477ac */ /* 0x000e620008000800 */
[----:B------:R-:W2:Y:S01]  /*14e0*/  LDC R2, c[0x0][0x39c] ;  /* 0x0000e700ff027b82 */ /* 0x000ea20000000800 */
[----:B------:R-:W-:Y:S01]  /*14f0*/  VIADD R6, R4, 0x2 ;  /* 0x0000000204067836 */ /* 0x000fe20000000000 */
[----:B------:R-:W-:Y:S01]  /*1500*/  SHF.R.U32.HI R12, RZ, 0x1, R4 ;  /* 0x00000001ff0c7819 */ /* 0x000fe20000011604 */
[----:B------:R-:W3:Y:S03]  /*1510*/  LDCU.64 UR8, c[0x0][0x388] ;  /* 0x00007100ff0877ac */ /* 0x000ee60008000a00 */
[----:B------:R-:W-:Y:S02]  /*1520*/  SHF.R.U32.HI R10, RZ, 0x1, R6 ;  /* 0x00000001ff0a7819 */ /* 0x000fe40000011606 */
[----:B0-----:R-:W0:Y:S01]  /*1530*/  LDC.64 R8, c[0x0][0x380] ;  /* 0x0000e000ff087b82 */ /* 0x001e220000000a00 */
[----:B-1----:R-:W-:-:S02]  /*1540*/  IMAD R5, R6, UR4, R3 ;  /* 0x0000000406057c24 */ /* 0x002fc4000f8e0203 */
[--C-:B------:R-:W-:Y:S02]  /*1550*/  IMAD R11, R12, UR4, R3.reuse ;  /* 0x000000040c0b7c24 */ /* 0x100fe4000f8e0203 */
[--C-:B------:R-:W-:Y:S02]  /*1560*/  IMAD R13, R10, UR4, R3.reuse ;  /* 0x000000040a0d7c24 */ /* 0x100fe4000f8e0203 */
[C---:B------:R-:W-:Y:S02]  /*1570*/  IMAD R3, R4.reuse, UR4, R3 ;  /* 0x0000000404037c24 */ /* 0x040fe4000f8e0203 */
[----:B---3--:R-:W-:-:S07]  /*1580*/  VIADD R4, R4, 0x1 ;  /* 0x0000000104047836 */ /* 0x008fce0000000000 */
.L_x_50:
[----:B------:R-:W-:Y:S01]  /*1590*/  ISETP.GE.AND P0, PT, R4, R7, PT ;  /* 0x000000070400720c */ /* 0x000fe20003f06270 */
[----:B01----:R-:W-:-:S05]  /*15a0*/  IMAD.WIDE R16, R3, 0x2, R8 ;  /* 0x0000000203107825 */ /* 0x003fca00078e0208 */
[----:B------:R-:W3:Y:S07]  /*15b0*/  LDG.E.U16.CONSTANT R6, desc[UR6][R16.64] ;  /* 0x0000000610067981 */ /* 0x000eee000c1e9500 */
[----:B------:R-:W0:Y:S02]  /*15c0*/  @!P0 LDC R15, c[0x0][0x39c] ;  /* 0x0000e700ff0f8b82 */ /* 0x000e240000000800 */
[----:B0-----:R-:W-:-:S06]  /*15d0*/  @!P0 IMAD.WIDE R14, R15, 0x2, R16 ;  /* 0x000000020f0e8825 */ /* 0x001fcc00078e0210 */
[----:B------:R-:W4:Y:S01]  /*15e0*/  @!P0 LDG.E.U16.CONSTANT R14, desc[UR6][R14.64] ;  /* 0x000000060e0e8981 */ /* 0x000f22000c1e9500 */
[----:B------:R-:W-:Y:S01]  /*15f0*/  BSSY.RECONVERGENT B0, `(.L_x_32) ;  /* 0x0000023000007945 */ /* 0x000fe20003800200 */
[----:B------:R-:W-:Y:S02]  /*1600*/  IMAD.MOV.U32 R10, RZ, RZ, RZ ;  /* 0x000000ffff0a7224 */ /* 0x000fe400078e00ff */
[----:B---3--:R-:W-:-:S04]  /*1610*/  IMAD.U32 R19, R6, 0x10000, RZ ;  /* 0x0001000006137824 */ /* 0x008fc800078e00ff */
[----:B------:R-:W-:-:S05]  /*1620*/  FMUL R12, R19, R0 ;  /* 0x00000000130c7220 */ /* 0x000fca0000400000 */
[C---:B------:R-:W-:Y:S02]  /*1630*/  FSETP.GEU.AND P2, PT, |R12|.reuse, 0.25, PT ;  /* 0x3e8000000c00780b */ /* 0x040fe40003f4e200 */
[----:B------:R-:W-:-:S04]  /*1640*/  FSETP.GEU.AND P1, PT, R12, RZ, PT ;  /* 0x000000ff0c00720b */ /* 0x000fc80003f2e000 */
[----:B------:R-:W-:Y:S01]  /*1650*/  SEL R6, RZ, 0x8, P1 ;  /* 0x00000008ff067807 */ /* 0x000fe20000800000 */
[----:B----4-:R-:W-:-:S04]  /*1660*/  @!P0 IMAD.U32 R19, R14, 0x10000, RZ ;  /* 0x000100000e138824 */ /* 0x010fc800078e00ff */
[----:B------:R-:W-:Y:S02]  /*1670*/  @!P0 FMUL R10, R19, R0 ;  /* 0x00000000130a8220 */ /* 0x000fe40000400000 */
[----:B------:R-:W-:Y:S05]  /*1680*/  @!P2 BRA `(.L_x_33) ;  /* 0x000000000064a947 */ /* 0x000fea0003800000 */
[----:B------:R-:W-:-:S13]  /*1690*/  FSETP.GEU.AND P0, PT, |R12|, 0.75, PT ;  /* 0x3f4000000c00780b */ /* 0x000fda0003f0e200 */
[----:B------:R-:W-:-:S04]  /*16a0*/  @!P0 LOP3.LUT R14, R6, 0x1, RZ, 0xfc, !PT ;  /* 0x00000001060e8812 */ /* 0x000fc800078efcff */
[----:B------:R-:W-:Y:S01]  /*16b0*/  @!P0 PRMT R6, R14, 0x7610, R6 ;  /* 0x000076100e068816 */ /* 0x000fe20000000006 */
[----:B------:R-:W-:Y:S06]  /*16c0*/  @!P0 BRA `(.L_x_33) ;  /* 0x0000000000548947 */ /* 0x000fec0003800000 */
[----:B------:R-:W-:-:S13]  /*16d0*/  FSETP.GEU.AND P0, PT, |R12|, 1.25, PT ;  /* 0x3fa000000c00780b */ /* 0x000fda0003f0e200 */
[----:B------:R-:W-:-:S04]  /*16e0*/  @!P0 LOP3.LUT R14, R6, 0x2, RZ, 0xfc, !PT ;  /* 0x00000002060e8812 */ /* 0x000fc800078efcff */
[----:B------:R-:W-:Y:S01]  /*16f0*/  @!P0 PRMT R6, R14, 0x7610, R6 ;  /* 0x000076100e068816 */ /* 0x000fe20000000006 */
[----:B------:R-:W-:Y:S06]  /*1700*/  @!P0 BRA `(.L_x_33) ;  /* 0x0000000000448947 */ /* 0x000fec0003800000 */
[----:B------:R-:W-:-:S13]  /*1710*/  FSETP.GEU.AND P0, PT, |R12|, 1.75, PT ;  /* 0x3fe000000c00780b */ /* 0x000fda0003f0e200 */
[----:B------:R-:W-:-:S04]  /*1720*/  @!P0 LOP3.LUT R14, R6, 0x3, RZ, 0xfc, !PT ;  /* 0x00000003060e8812 */ /* 0x000fc800078efcff */
[----:B------:R-:W-:Y:S01]  /*1730*/  @!P0 PRMT R6, R14, 0x7610, R6 ;  /* 0x000076100e068816 */ /* 0x000fe20000000006 */
[----:B------:R-:W-:Y:S06]  /*1740*/  @!P0 BRA `(.L_x_33) ;  /* 0x0000000000348947 */ /* 0x000fec0003800000 */
[----:B------:R-:W-:-:S13]  /*1750*/  FSETP.GEU.AND P0, PT, |R12|, 2.5, PT ;  /* 0x402000000c00780b */ /* 0x000fda0003f0e200 */
[----:B------:R-:W-:-:S04]  /*1760*/  @!P0 LOP3.LUT R14, R6, 0x4, RZ, 0xfc, !PT ;  /* 0x00000004060e8812 */ /* 0x000fc800078efcff */
[----:B------:R-:W-:Y:S01]  /*1770*/  @!P0 PRMT R6, R14, 0x7610, R6 ;  /* 0x000076100e068816 */ /* 0x000fe20000000006 */
[----:B------:R-:W-:Y:S06]  /*1780*/  @!P0 BRA `(.L_x_33) ;  /* 0x0000000000248947 */ /* 0x000fec0003800000 */
[----:B------:R-:W-:-:S13]  /*1790*/  FSETP.GEU.AND P0, PT, |R12|, 3.5, PT ;  /* 0x406000000c00780b */ /* 0x000fda0003f0e200 */
[----:B------:R-:W-:-:S04]  /*17a0*/  @!P0 LOP3.LUT R14, R6, 0x5, RZ, 0xfc, !PT ;  /* 0x00000005060e8812 */ /* 0x000fc800078efcff */
[----:B------:R-:W-:Y:S01]  /*17b0*/  @!P0 PRMT R6, R14, 0x7610, R6 ;  /* 0x000076100e068816 */ /* 0x000fe20000000006 */
[----:B------:R-:W-:Y:S06]  /*17c0*/  @!P0 BRA `(.L_x_33) ;  /* 0x0000000000148947 */ /* 0x000fec0003800000 */
[----:B------:R-:W-:-:S13]  /*17d0*/  FSETP.GEU.AND P0, PT, |R12|, 5, PT ;  /* 0x40a000000c00780b */ /* 0x000fda0003f0e200 */
[----:B------:R-:W-:-:S04]  /*17e0*/  @!P0 LOP3.LUT R12, R6, 0x6, RZ, 0xfc, !PT ;  /* 0x00000006060c8812 */ /* 0x000fc800078efcff */
[----:B------:R-:W-:-:S04]  /*17f0*/  @!P0 PRMT R6, R12, 0x7610, R6 ;  /* 0x000076100c068816 */ /* 0x000fc80000000006 */
[----:B------:R-:W-:-:S04]  /*1800*/  @P0 LOP3.LUT R12, R6, 0x7, RZ, 0xfc, !PT ;  /* 0x00000007060c0812 */ /* 0x000fc800078efcff */
[----:B------:R-:W-:-:S07]  /*1810*/  @P0 PRMT R6, R12, 0x7610, R6 ;  /* 0x000076100c060816 */ /* 0x000fce0000000006 */
.L_x_33:
[----:B------:R-:W-:Y:S05]  /*1820*/  BSYNC.RECONVERGENT B0 ;  /* 0x0000000000007941 */ /* 0x000fea0003800200 */
.L_x_32:
[C---:B------:R-:W-:Y:S01]  /*1830*/  FSETP.GEU.AND P1, PT, |R10|.reuse, 0.25, PT ;  /* 0x3e8000000a00780b */ /* 0x040fe20003f2e200 */
[----:B------:R-:W-:Y:S01]  /*1840*/  BSSY.RECONVERGENT B0, `(.L_x_34) ;  /* 0x000001d000007945 */ /* 0x000fe20003800200 */
[----:B------:R-:W-:-:S04]  /*1850*/  FSETP.GEU.AND P0, PT, R10, RZ, PT ;  /* 0x000000ff0a00720b */ /* 0x000fc80003f0e000 */
[----:B------:R-:W-:-:S07]  /*1860*/  SEL R12, RZ, 0x8, P0 ;  /* 0x00000008ff0c7807 */ /* 0x000fce0000000000 */
        /* <DEDUP_REMOVED lines=26> */
.L_x_35:
[----:B------:R-:W-:Y:S05]  /*1a10*/  BSYNC.RECONVERGENT B0 ;  /* 0x0000000000007941 */ /* 0x000fea0003800200 */
.L_x_34:
[----:B------:R-:W-:Y:S02]  /*1a20*/  VIADD R10, R4, 0x2 ;  /* 0x00000002040a7836 */ /* 0x000fe40000000000 */
[----:B------:R-:W-:-:S03]  /*1a30*/  IMAD.WIDE R18, R5, 0x2, R8 ;  /* 0x0000000205127825 */ /* 0x000fc600078e0208 */
[----:B------:R-:W-:Y:S02]  /*1a40*/  ISETP.GE.AND P0, PT, R10, R7, PT ;  /* 0x000000070a00720c */ /* 0x000fe40003f06270 */
[----:B------:R-:W3:Y:S11]  /*1a50*/  LDG.E.U16.CONSTANT R10, desc[UR6][R18.64] ;  /* 0x00000006120a7981 */ /* 0x000ef6000c1e9500 */
[----:B------:R-:W0:Y:S02]  /*1a60*/  @!P0 LDC R17, c[0x0][0x39c] ;  /* 0x0000e700ff118b82 */ /* 0x000e240000000800 */
[----:B0-----:R-:W-:-:S06]  /*1a70*/  @!P0 IMAD.WIDE R16, R17, 0x2, R18 ;  /* 0x0000000211108825 */ /* 0x001fcc00078e0212 */
[----:B------:R-:W4:Y:S01]  /*1a80*/  @!P0 LDG.E.U16.CONSTANT R16, desc[UR6][R16.64] ;  /* 0x0000000610108981 */ /* 0x000f22000c1e9500 */
[----:B------:R-:W-:Y:S01]  /*1a90*/  IMAD.SHL.U32 R21, R12, 0x10, RZ ;  /* 0x000000100c157824 */ /* 0x000fe200078e00ff */
[----:B------:R-:W-:-:S04]  /*1aa0*/  IADD3 R14, P1, PT, R11, UR8, RZ ;  /* 0x000000080b0e7c10 */ /* 0x000fc8000ff3e0ff */
[----:B------:R-:W-:Y:S02]  /*1ab0*/  LEA.HI.X.SX32 R15, R11, UR9, 0x1, P1 ;  /* 0x000000090b0f7c11 */ /* 0x000fe400088f0eff */
[----:B------:R-:W-:-:S05]  /*1ac0*/  LOP3.LUT R21, R21, R6, RZ, 0xfc, !PT ;  /* 0x0000000615157212 */ /* 0x000fca00078efcff */
[----:B------:R0:W-:Y:S01]  /*1ad0*/  STG.E.U8 desc[UR6][R14.64], R21 ;  /* 0x000000150e007986 */ /* 0x0001e2000c101106 */
        /* <DEDUP_REMOVED lines=9> */
[----:B0-----:R-:W-:Y:S05]  /*1b70*/  @!P2 BRA `(.L_x_37) ;  /* 0x000000000064a947 */ /* 0x001fea0003800000 */
        /* <DEDUP_REMOVED lines=16> */
.L_x_42:
[----:B------:R-:W-:Y:S01]  /*1c80*/  LOP3.LUT R10, R10, 0x5, RZ, 0xfc, !PT ;  /* 0x000000050a0a7812 */ /* 0x000fe200078efcff */
[----:B------:R-:W-:Y:S06]  /*1c90*/  BRA `(.L_x_37) ;  /* 0x00000000001c7947 */ /* 0x000fec0003800000 */
.L_x_41:
[----:B------:R-:W-:Y:S01]  /*1ca0*/  LOP3.LUT R10, R10, 0x4, RZ, 0xfc, !PT ;  /* 0x000000040a0a7812 */ /* 0x000fe200078efcff */
[----:B------:R-:W-:Y:S06]  /*1cb0*/  BRA `(.L_x_37) ;  /* 0x0000000000147947 */ /* 0x000fec0003800000 */
.L_x_40:
[----:B------:R-:W-:Y:S01]  /*1cc0*/  LOP3.LUT R10, R10, 0x3, RZ, 0xfc, !PT ;  /* 0x000000030a0a7812 */ /* 0x000fe200078efcff */
[----:B------:R-:W-:Y:S06]  /*1cd0*/  BRA `(.L_x_37) ;  /* 0x00000000000c7947 */ /* 0x000fec0003800000 */
.L_x_39:
[----:B------:R-:W-:Y:S01]  /*1ce0*/  LOP3.LUT R10, R10, 0x2, RZ, 0xfc, !PT ;  /* 0x000000020a0a7812 */ /* 0x000fe200078efcff */
[----:B------:R-:W-:Y:S06]  /*1cf0*/  BRA `(.L_x_37) ;  /* 0x0000000000047947 */ /* 0x000fec0003800000 */
.L_x_38:
[----:B------:R-:W-:-:S07]  /*1d00*/  LOP3.LUT R10, R10, 0x1, RZ, 0xfc, !PT ;  /* 0x000000010a0a7812 */ /* 0x000fce00078efcff */
.L_x_37:
[----:B------:R-:W-:Y:S05]  /*1d10*/  BSYNC.RECONVERGENT B0 ;  /* 0x0000000000007941 */ /* 0x000fea0003800200 */
.L_x_36:
[C---:B------:R-:W-:Y:S01]  /*1d20*/  FSETP.GEU.AND P1, PT, |R6|.reuse, 0.25, PT ;  /* 0x3e8000000600780b */ /* 0x040fe20003f2e200 */
[----:B------:R-:W-:Y:S01]  /*1d30*/  BSSY.RECONVERGENT B0, `(.L_x_43) ;  /* 0x000001d000007945 */ /* 0x000fe20003800200 */
[----:B------:R-:W-:-:S04]  /*1d40*/  FSETP.GEU.AND P0, PT, R6, RZ, PT ;  /* 0x000000ff0600720b */ /* 0x000fc80003f0e000 */
[----:B------:R-:W-:-:S07]  /*1d50*/  SEL R12, RZ, 0x8, P0 ;  /* 0x00000008ff0c7807 */ /* 0x000fce0000000000 */
        /* <DEDUP_REMOVED lines=17> */
.L_x_49:
[----:B------:R-:W-:Y:S01]  /*1e70*/  LOP3.LUT R12, R12, 0x5, RZ, 0xfc, !PT ;  /* 0x000000050c0c7812 */ /* 0x000fe200078efcff */
[----:B------:R-:W-:Y:S06]  /*1e80*/  BRA `(.L_x_44) ;  /* 0x00000000001c7947 */ /* 0x000fec0003800000 */
.L_x_48:
[----:B------:R-:W-:Y:S01]  /*1e90*/  LOP3.LUT R12, R12, 0x4, RZ, 0xfc, !PT ;  /* 0x000000040c0c7812 */ /* 0x000fe200078efcff */
[----:B------:R-:W-:Y:S06]  /*1ea0*/  BRA `(.L_x_44) ;  /* 0x0000000000147947 */ /* 0x000fec0003800000 */
.L_x_47:
[----:B------:R-:W-:Y:S01]  /*1eb0*/  LOP3.LUT R12, R12, 0x3, RZ, 0xfc, !PT ;  /* 0x000000030c0c7812 */ /* 0x000fe200078efcff */
[----:B------:R-:W-:Y:S06]  /*1ec0*/  BRA `(.L_x_44) ;  /* 0x00000000000c7947 */ /* 0x000fec0003800000 */
.L_x_46:
[----:B------:R-:W-:Y:S01]  /*1ed0*/  LOP3.LUT R12, R12, 0x2, RZ, 0xfc, !PT ;  /* 0x000000020c0c7812 */ /* 0x000fe200078efcff */
[----:B------:R-:W-:Y:S06]  /*1ee0*/  BRA `(.L_x_44) ;  /* 0x0000000000047947 */ /* 0x000fec0003800000 */
.L_x_45:
[----:B------:R-:W-:-:S07]  /*1ef0*/  LOP3.LUT R12, R12, 0x1, RZ, 0xfc, !PT ;  /* 0x000000010c0c7812 */ /* 0x000fce00078efcff */
.L_x_44:
[----:B------:R-:W-:Y:S05]  /*1f00*/  BSYNC.RECONVERGENT B0 ;  /* 0x0000000000007941 */ /* 0x000fea0003800200 */
.L_x_43:
[----:B------:R-:W-:Y:S01]  /*1f10*/  IMAD.SHL.U32 R17, R12, 0x10, RZ ;  /* 0x000000100c117824 */ /* 0x000fe200078e00ff */
[C---:B------:R-:W-:Y:S01]  /*1f20*/  IADD3 R14, P0, PT, R13.reuse, UR8, RZ ;  /* 0x000000080d0e7c10 */ /* 0x040fe2000ff1e0ff */
[C---:B------:R-:W-:Y:S02]  /*1f30*/  VIADD R6, R4.reuse, 0x3 ;  /* 0x0000000304067836 */ /* 0x040fe40000000000 */
[----:B------:R-:W-:Y:S01]  /*1f40*/  VIADD R4, R4, 0x4 ;  /* 0x0000000404047836 */ /* 0x000fe20000000000 */
[----:B------:R-:W-:Y:S01]  /*1f50*/  LEA.HI.X.SX32 R15, R13, UR9, 0x1, P0 ;  /* 0x000000090d0f7c11 */ /* 0x000fe200080f0eff */
[C---:B--2---:R-:W-:Y:S01]  /*1f60*/  IMAD R11, R2.reuse, 0x2, R11 ;  /* 0x00000002020b7824 */ /* 0x044fe200078e020b */
[----:B------:R-:W-:Y:S01]  /*1f70*/  LOP3.LUT R17, R17, R10, RZ, 0xfc, !PT ;  /* 0x0000000a11117212 */ /* 0x000fe200078efcff */
[----:B------:R-:W-:Y:S01]  /*1f80*/  IMAD R5, R2, 0x4, R5 ;  /* 0x0000000402057824 */ /* 0x000fe200078e0205 */
[----:B------:R-:W-:Y:S01]  /*1f90*/  ISETP.GE.AND P0, PT, R6, R7, PT ;  /* 0x000000070600720c */ /* 0x000fe20003f06270 */
[----:B------:R-:W-:-:S02]  /*1fa0*/  IMAD R3, R2, 0x4, R3 ;  /* 0x0000000402037824 */ /* 0x000fc400078e0203 */
[----:B------:R1:W-:Y:S01]  /*1fb0*/  STG.E.U8 desc[UR6][R14.64], R17 ;  /* 0x000000110e007986 */ /* 0x0003e2000c101106 */
[----:B------:R-:W-:-:S09]  /*1fc0*/  IMAD R13, R2, 0x2, R13 ;  /* 0x00000002020d7824 */ /* 0x000fd200078e020d */
[----:B------:R-:W-:Y:S05]  /*1fd0*/  @!P0 BRA `(.L_x_50) ;  /* 0xfffffff4006c8947 */ /* 0x000fea000383ffff */
[----:B------:R-:W-:Y:S05]  /*1fe0*/  EXIT ;  /* 0x000000000000794d */ /* 0x000fea0003800000 */
        .weak           $__internal_0_$__cuda_sm20_rcp_rn_f32_slowpath
        .type           $__internal_0_$__cuda_sm20_rcp_rn_f32_slowpath,@function
        .size           $__internal_0_$__cuda_sm20_rcp_rn_f32_slowpath,($__internal_1_$__cuda_sm3x_div_rn_noftz_f32_slowpath - $__internal_0_$__cuda_sm20_rcp_rn_f32_slowpath)
$__internal_0_$__cuda_sm20_rcp_rn_f32_slowpath:
[----:B------:R-:W-:Y:S01]  /*1ff0*/  IMAD.SHL.U32 R0, R11, 0x2, RZ ;  /* 0x000000020b007824 */ /* 0x000fe200078e00ff */
[----:B------:R-:W-:Y:S04]  /*2000*/  BSSY.RECONVERGENT B1, `(.L_x_51) ;  /* 0x0000031000017945 */ /* 0x000fe80003800200 */
[----:B------:R-:W-:Y:S01]  /*2010*/  SHF.R.U32.HI R12, RZ, 0x18, R0 ;  /* 0x00000018ff0c7819 */ /* 0x000fe20000011600 */
[----:B------:R-:W-:-:S03]  /*2020*/  IMAD.MOV.U32 R0, RZ, RZ, R11 ;  /* 0x000000ffff007224 */ /* 0x000fc600078e000b */
[----:B------:R-:W-:-:S13]  /*2030*/  ISETP.NE.U32.AND P0, PT, R12, RZ, PT ;  /* 0x000000ff0c00720c */ /* 0x000fda0003f05070 */
[----:B------:R-:W-:Y:S05]  /*2040*/  @P0 BRA `(.L_x_52) ;  /* 0x0000000000280947 */ /* 0x000fea0003800000 */
[----:B------:R-:W-:-:S05]  /*2050*/  IMAD.SHL.U32 R5, R0, 0x2, RZ ;  /* 0x0000000200057824 */ /* 0x000fca00078e00ff */
[----:B------:R-:W-:-:S13]  /*2060*/  ISETP.NE.AND P0, PT, R5, RZ, PT ;  /* 0x000000ff0500720c */ /* 0x000fda0003f05270 */
[----:B------:R-:W-:Y:S01]  /*2070*/  @P0 FFMA R9, R0, 1.84467440737095516160e+19, RZ ;  /* 0x5f80000000090823 */ /* 0x000fe200000000ff */
[----:B------:R-:W-:Y:S08]  /*2080*/  @!P0 MUFU.RCP R8, R0 ;  /* 0x0000000000088308 */ /* 0x000ff00000001000 */
[----:B------:R-:W0:Y:S02]  /*2090*/  @P0 MUFU.RCP R10, R9 ;  /* 0x00000009000a0308 */ /* 0x000e240000001000 */
[----:B0-----:R-:W-:-:S04]  /*20a0*/  @P0 FFMA R5, R9, R10, -1 ;  /* 0xbf80000009050423 */ /* 0x001fc8000000000a */
[----:B------:R-:W-:-:S04]  /*20b0*/  @P0 FADD.FTZ R5, -R5, -RZ ;  /* 0x800000ff05050221 */ /* 0x000fc80000010100 */
[----:B------:R-:W-:-:S04]  /*20c0*/  @P0 FFMA R5, R10, R5, R10 ;  /* 0x000000050a050223 */ /* 0x000fc8000000000a */
[----:B------:R-:W-:Y:S01]  /*20d0*/  @P0 FFMA R8, R5, 1.84467440737095516160e+19, RZ ;  /* 0x5f80000005080823 */ /* 0x000fe200000000ff */
[----:B------:R-:W-:Y:S06]  /*20e0*/  BRA `(.L_x_53) ;  /* 0x0000000000887947 */ /* 0x000fec0003800000 */
.L_x_52:
[----:B------:R-:W-:-:S05]  /*20f0*/  VIADD R14, R12, 0xffffff03 ;  /* 0xffffff030c0e7836 */ /* 0x000fca0000000000 */
[----:B------:R-:W-:-:S13]  /*2100*/  ISETP.GT.U32.AND P0, PT, R14, 0x1, PT ;  /* 0x000000010e00780c */ /* 0x000fda0003f04070 */
[----:B------:R-:W-:Y:S05]  /*2110*/  @P0 BRA `(.L_x_54) ;  /* 0x0000000000780947 */ /* 0x000fea0003800000 */
[----:B------:R-:W-:Y:S01]  /*2120*/  LOP3.LUT R5, R0, 0x7fffff, RZ, 0xc0, !PT ;  /* 0x007fffff00057812 */ /* 0x000fe200078ec0ff */
[----:B------:R-:W-:-:S03]  /*2130*/  IMAD.MOV.U32 R11, RZ, RZ, 0x3 ;  /* 0x00000003ff0b7424 */ /* 0x000fc600078e00ff */
[----:B------:R-:W-:Y:S02]  /*2140*/  LOP3.LUT R5, R5, 0x3f800000, RZ, 0xfc, !PT ;  /* 0x3f80000005057812 */ /* 0x000fe400078efcff */
[----:B------:R-:W-:Y:S02]  /*2150*/  SHF.L.U32 R11, R11, R14, RZ ;  /* 0x0000000e0b0b7219 */ /* 0x000fe400000006ff */
[----:B------:R-:W0:Y:S02]  /*2160*/  MUFU.RCP R8, R5 ;  /* 0x0000000500087308 */ /* 0x000e240000001000 */
[----:B0-----:R-:W-:-:S04]  /*2170*/  FFMA R9, R5, R8, -1 ;  /* 0xbf80000005097423 */ /* 0x001fc80000000008 */
[----:B------:R-:W-:-:S04]  /*2180*/  FADD.FTZ R9, -R9, -RZ ;  /* 0x800000ff09097221 */ /* 0x000fc80000010100 */
[CCC-:B------:R-:W-:Y:S01]  /*2190*/  FFMA.RM R10, R8.reuse, R9.reuse, R8.reuse ;  /* 0x00000009080a7223 */ /* 0x1c0fe20000004008 */
[----:B------:R-:W-:-:S04]  /*21a0*/  FFMA.RP R9, R8, R9, R8 ;  /* 0x0000000908097223 */ /* 0x000fc80000008008 */
[C---:B------:R-:W-:Y:S02]  /*21b0*/  LOP3.LUT R8, R10.reuse, 0x7fffff, RZ, 0xc0, !PT ;  /* 0x007fffff0a087812 */ /* 0x040fe400078ec0ff */
[----:B------:R-:W-:Y:S02]  /*21c0*/  FSETP.NEU.FTZ.AND P0, PT, R10, R9, PT ;  /* 0x000000090a00720b */ /* 0x000fe40003f1d000 */
[----:B------:R-:W-:Y:S02]  /*21d0*/  LOP3.LUT R8, R8, 0x800000, RZ, 0xfc, !PT ;  /* 0x0080000008087812 */ /* 0x000fe400078efcff */
[----:B------:R-:W-:Y:S02]  /*21e0*/  SEL R9, RZ, 0xffffffff, !P0 ;  /* 0xffffffffff097807 */ /* 0x000fe40004000000 */
[----:B------:R-:W-:-:S03]  /*21f0*/  LOP3.LUT R11, R11, R8, RZ, 0xc0, !PT ;  /* 0x000000080b0b7212 */ /* 0x000fc600078ec0ff */
[----:B------:R-:W-:Y:S01]  /*2200*/  IMAD.MOV R9, RZ, RZ, -R9 ;  /* 0x000000ffff097224 */ /* 0x000fe200078e0a09 */
[----:B------:R-:W-:-:S04]  /*2210*/  SHF.R.U32.HI R11, RZ, R14, R11 ;  /* 0x0000000eff0b7219 */ /* 0x000fc8000001160b */
[----:B------:R-:W-:Y:S02]  /*2220*/  LOP3.LUT P1, RZ, R9, R14, R8, 0xf8, !PT ;  /* 0x0000000e09ff7212 */ /* 0x000fe4000782f808 */
[C---:B------:R-:W-:Y:S02]  /*2230*/  LOP3.LUT P0, RZ, R11.reuse, 0x1, RZ, 0xc0, !PT ;  /* 0x000000010bff7812 */ /* 0x040fe4000780c0ff */
[----:B------:R-:W-:-:S04]  /*2240*/  LOP3.LUT P2, RZ, R11, 0x2, RZ, 0xc0, !PT ;  /* 0x000000020bff7812 */ /* 0x000fc8000784c0ff */
[----:B------:R-:W-:Y:S02]  /*2250*/  PLOP3.LUT P0, PT, P0, P1, P2, 0xe0, 0x0 ;  /* 0x000000000000781c */ /* 0x000fe40000703c20 */
[----:B------:R-:W-:Y:S02]  /*2260*/  LOP3.LUT P1, RZ, R0, 0x7fffff, RZ, 0xc0, !PT ;  /* 0x007fffff00ff7812 */ /* 0x000fe4000782c0ff */
[----:B------:R-:W-:-:S05]  /*2270*/  SEL R5, RZ, 0x1, !P0 ;  /* 0x00000001ff057807 */ /* 0x000fca0004000000 */
[----:B------:R-:W-:-:S05]  /*2280*/  IMAD.MOV R5, RZ, RZ, -R5 ;  /* 0x000000ffff057224 */ /* 0x000fca00078e0a05 */
[----:B------:R-:W-:Y:S01]  /*2290*/  ISETP.GE.AND P0, PT, R5, RZ, PT ;  /* 0x000000ff0500720c */ /* 0x000fe20003f06270 */
[----:B------:R-:W-:-:S05]  /*22a0*/  VIADD R5, R12, 0xffffff04 ;  /* 0xffffff040c057836 */ /* 0x000fca0000000000 */
[----:B------:R-:W-:-:S07]  /*22b0*/  SHF.R.U32.HI R5, RZ, R5, R8 ;  /* 0x00000005ff057219 */ /* 0x000fce0000011608 */
[----:B------:R-:W-:-:S04]  /*22c0*/  @!P0 VIADD R5, R5, 0x1 ;  /* 0x0000000105058836 */ /* 0x000fc80000000000 */
[----:B------:R-:W-:-:S05]  /*22d0*/  @!P1 IMAD.SHL.U32 R5, R5, 0x2, RZ ;  /* 0x0000000205059824 */ /* 0x000fca00078e00ff */
[----:B------:R-:W-:Y:S01]  /*22e0*/  LOP3.LUT R8, R5, 0x80000000, R0, 0xf8, !PT ;  /* 0x8000000005087812 */ /* 0x000fe200078ef800 */
[----:B------:R-:W-:Y:S06]  /*22f0*/  BRA `(.L_x_53) ;  /* 0x0000000000047947 */ /* 0x000fec0003800000 */
.L_x_54:
[----:B------:R0:W1:Y:S02]  /*2300*/  MUFU.RCP R8, R0 ;  /* 0x0000000000087308 */ /* 0x0000640000001000 */
.L_x_53:
[----:B------:R-:W-:Y:S05]  /*2310*/  BSYNC.RECONVERGENT B1 ;  /* 0x0000000000017941 */ /* 0x000fea0003800200 */
.L_x_51:
[----:B01----:R-:W-:Y:S02]  /*2320*/  IMAD.MOV.U32 R0, RZ, RZ, R8 ;  /* 0x000000ffff007224 */ /* 0x003fe400078e0008 */
[----:B------:R-:W-:Y:S02]  /*2330*/  IMAD.MOV.U32 R8, RZ, RZ, R6 ;  /* 0x000000ffff087224 */ /* 0x000fe400078e0006 */
[----:B------:R-:W-:-:S04]  /*2340*/  IMAD.MOV.U32 R9, RZ, RZ, 0x0 ;  /* 0x00000000ff097424 */ /* 0x000fc800078e00ff */
[----:B------:R-:W-:Y:S05]  /*2350*/  RET.REL.NODEC R8 `(_ZN8pygpukit3ops9gemv_nvf428quantize_bf16_to_nvf4_kernelEPK13__nv_bfloat16PhS5_ii) ;  /* 0xffffffdc08287950 */ /* 0x000fea0003c3ffff */
        .weak           $__internal_1_$__cuda_sm3x_div_rn_noftz_f32_slowpath
        .type           $__internal_1_$__cuda_sm3x_div_rn_noftz_f32_slowpath,@function
        .size           $__internal_1_$__cuda_sm3x_div_rn_noftz_f32_slowpath,(.L_x_81 - $__internal_1_$__cuda_sm3x_div_rn_noftz_f32_slowpath)
$__internal_1_$__cuda_sm3x_div_rn_noftz_f32_slowpath:
[----:B------:R-:W-:Y:S01]  /*2360*/  SHF.R.U32.HI R5, RZ, 0x17, R0 ;  /* 0x00000017ff057819 */ /* 0x000fe20000011600 */
[----:B------:R-:W-:Y:S04]  /*2370*/  BSSY.RECONVERGENT B0, `(.L_x_55) ;  /* 0x000005b000007945 */ /* 0x000fe80003800200 */
[----:B------:R-:W-:Y:S01]  /*2380*/  BSSY.RELIABLE B2, `(.L_x_56) ;  /* 0x0000019000027945 */ /* 0x000fe20003800100 */
[----:B------:R-:W-:-:S05]  /*2390*/  LOP3.LUT R8, R5, 0xff, RZ, 0xc0, !PT ;  /* 0x000000ff05087812 */ /* 0x000fca00078ec0ff */
[----:B------:R-:W-:-:S05]  /*23a0*/  VIADD R9, R8, 0xffffffff ;  /* 0xffffffff08097836 */ /* 0x000fca0000000000 */
[----:B------:R-:W-:-:S13]  /*23b0*/  ISETP.GT.U32.OR P0, PT, R9, 0xfd, !PT ;  /* 0x000000fd0900780c */ /* 0x000fda0007f04470 */
[----:B------:R-:W-:Y:S01]  /*23c0*/  @!P0 IMAD.MOV.U32 R5, RZ, RZ, RZ ;  /* 0x000000ffff058224 */ /* 0x000fe200078e00ff */
[----:B------:R-:W-:Y:S06]  /*23d0*/  @!P0 BRA `(.L_x_57) ;  /* 0x00000000004c8947 */ /* 0x000fec0003800000 */
[----:B------:R-:W-:-:S13]  /*23e0*/  FSETP.GTU.FTZ.AND P0, PT, |R0|, +INF , PT ;  /* 0x7f8000000000780b */ /* 0x000fda0003f1c200 */
[----:B------:R-:W-:Y:S05]  /*23f0*/  @P0 BREAK.RELIABLE B2 ;  /* 0x0000000000020942 */ /* 0x000fea0003800100 */
[----:B------:R-:W-:Y:S05]  /*2400*/  @P0 BRA `(.L_x_58) ;  /* 0x0000000400400947 */ /* 0x000fea0003800000 */
[----:B------:R-:W-:-:S05]  /*2410*/  IMAD.MOV.U32 R5, RZ, RZ, 0x40c00000 ;  /* 0x40c00000ff057424 */ /* 0x000fca00078e00ff */
[----:B------:R-:W-:-:S13]  /*2420*/  LOP3.LUT P0, RZ, R5, 0x7fffffff, R0, 0xc8, !PT ;  /* 0x7fffffff05ff7812 */ /* 0x000fda000780c800 */
[----:B------:R-:W-:Y:S05]  /*2430*/  @!P0 BREAK.RELIABLE B2 ;  /* 0x0000000000028942 */ /* 0x000fea0003800100 */
[----:B------:R-:W-:Y:S05]  /*2440*/  @!P0 BRA `(.L_x_59) ;  /* 0x0000000400288947 */ /* 0x000fea0003800000 */
[----:B------:R-:W-:-:S13]  /*2450*/  LOP3.LUT P0, RZ, R0, 0x7fffffff, RZ, 0xc0, !PT ;  /* 0x7fffffff00ff7812 */ /* 0x000fda000780c0ff */
[----:B------:R-:W-:Y:S05]  /*2460*/  @!P0 BREAK.RELIABLE B2 ;  /* 0x0000000000028942 */ /* 0x000fea0003800100 */
[----:B------:R-:W-:Y:S05]  /*2470*/  @!P0 BRA `(.L_x_60) ;  /* 0x0000000400148947 */ /* 0x000fea0003800000 */
[----:B------:R-:W-:Y:S02]  /*2480*/  FSETP.NEU.FTZ.AND P1, PT, |R0|, +INF , PT ;  /* 0x7f8000000000780b */ /* 0x000fe40003f3d200 */
[----:B------:R-:W-:-:S04]  /*2490*/  LOP3.LUT P0, RZ, R5, 0x7fffffff, RZ, 0xc0, !PT ;  /* 0x7fffffff05ff7812 */ /* 0x000fc8000780c0ff */
[----:B------:R-:W-:-:S13]  /*24a0*/  PLOP3.LUT P0, PT, P1, P0, PT, 0x2f, 0xf2 ;  /* 0x0000000000f2781c */ /* 0x000fda0000f00577 */
[----:B------:R-:W-:Y:S05]  /*24b0*/  @P0 BREAK.RELIABLE B2 ;  /* 0x0000000000020942 */ /* 0x000fea0003800100 */
[----:B------:R-:W-:Y:S05]  /*24c0*/  @P0 BRA `(.L_x_61) ;  /* 0x0000000000f40947 */ /* 0x000fea0003800000 */
[----:B------:R-:W-:-:S13]  /*24d0*/  ISETP.GE.AND P0, PT, R9, RZ, PT ;  /* 0x000000ff0900720c */ /* 0x000fda0003f06270 */
[----:B------:R-:W-:Y:S02]  /*24e0*/  @P0 IMAD.MOV.U32 R5, RZ, RZ, RZ ;  /* 0x000000ffff050224 */ /* 0x000fe400078e00ff */
[----:B------:R-:W-:Y:S01]  /*24f0*/  @!P0 FFMA R0, R0, 1.84467440737095516160e+19, RZ ;  /* 0x5f80000000008823 */ /* 0x000fe200000000ff */
[----:B------:R-:W-:-:S07]  /*2500*/  @!P0 IMAD.MOV.U32 R5, RZ, RZ, -0x40 ;  /* 0xffffffc0ff058424 */ /* 0x000fce00078e00ff */
.L_x_57:
[----:B------:R-:W-:Y:S05]  /*2510*/  BSYNC.RELIABLE B2 ;  /* 0x0000000000027941 */ /* 0x000fea0003800100 */
.L_x_56:
[----:B------:R-:W-:Y:S01]  /*2520*/  UMOV UR4, 0x40c00000 ;  /* 0x40c0000000047882 */ /* 0x000fe20000000000 */
[----:B------:R-:W-:Y:S01]  /*2530*/  VIADD R8, R8, 0xffffff81 ;  /* 0xffffff8108087836 */ /* 0x000fe20000000000 */
[----:B------:R-:W-:Y:S01]  /*2540*/  UIADD3 UR4, UPT, UPT, UR4, -0x1000000, URZ ;  /* 0xff00000004047890 */ /* 0x000fe2000fffe0ff */
[----:B------:R-:W-:Y:S02]  /*2550*/  BSSY.RECONVERGENT B2, `(.L_x_62) ;  /* 0x0000033000027945 */ /* 0x000fe40003800200 */
[----:B------:R-:W-:Y:S01]  /*2560*/  IMAD R0, R8, -0x800000, R0 ;  /* 0xff80000008007824 */ /* 0x000fe200078e0200 */
[----:B------:R-:W-:Y:S02]  /*2570*/  IADD3 R5, PT, PT, R5, -0x2, R8 ;  /* 0xfffffffe05057810 */ /* 0x000fe40007ffe008 */
[----:B------:R-:W-:-:S03]  /*2580*/  FADD.FTZ R11, -RZ, -UR4 ;  /* 0x80000004ff0b7e21 */ /* 0x000fc60008010100 */
[----:B------:R-:W0:Y:S02]  /*2590*/  MUFU.RCP R9, UR4 ;  /* 0x0000000400097d08 */ /* 0x000e240008001000 */
[----:B0-----:R-:W-:-:S04]  /*25a0*/  FFMA R10, R9, R11, 1 ;  /* 0x3f800000090a7423 */ /* 0x001fc8000000000b */
[----:B------:R-:W-:-:S04]  /*25b0*/  FFMA R9, R9, R10, R9 ;  /* 0x0000000a09097223 */ /* 0x000fc80000000009 */
[----:B------:R-:W-:-:S04]  /*25c0*/  FFMA R10, R0, R9, RZ ;  /* 0x00000009000a7223 */ /* 0x000fc800000000ff */
[----:B------:R-:W-:-:S04]  /*25d0*/  FFMA R12, R11, R10, R0 ;  /* 0x0000000a0b0c7223 */ /* 0x000fc80000000000 */
[----:B------:R-:W-:-:S04]  /*25e0*/  FFMA R12, R9, R12, R10 ;  /* 0x0000000c090c7223 */ /* 0x000fc8000000000a */
[----:B------:R-:W-:-:S04]  /*25f0*/  FFMA R11, R11, R12, R0 ;  /* 0x0000000c0b0b7223 */ /* 0x000fc80000000000 */
[----:B------:R-:W-:-:S05]  /*2600*/  FFMA R0, R9, R11, R12 ;  /* 0x0000000b09007223 */ /* 0x000fca000000000c */
[----:B------:R-:W-:-:S04]  /*2610*/  SHF.R.U32.HI R10, RZ, 0x17, R0 ;  /* 0x00000017ff0a7819 */ /* 0x000fc80000011600 */
[----:B------:R-:W-:-:S05]  /*2620*/  LOP3.LUT R10, R10, 0xff, RZ, 0xc0, !PT ;  /* 0x000000ff0a0a7812 */ /* 0x000fca00078ec0ff */
[----:B------:R-:W-:-:S04]  /*2630*/  IMAD.IADD R13, R10, 0x1, R5 ;  /* 0x000000010a0d7824 */ /* 0x000fc800078e0205 */
[----:B------:R-:W-:-:S05]  /*2640*/  VIADD R8, R13, 0xffffffff ;  /* 0xffffffff0d087836 */ /* 0x000fca0000000000 */
[----:B------:R-:W-:-:S13]  /*2650*/  ISETP.GE.U32.AND P0, PT, R8, 0xfe, PT ;  /* 0x000000fe0800780c */ /* 0x000fda0003f06070 */
[----:B------:R-:W-:Y:S05]  /*2660*/  @!P0 BRA `(.L_x_63) ;  /* 0x0000000000808947 */ /* 0x000fea0003800000 */
[----:B------:R-:W-:-:S13]  /*2670*/  ISETP.GT.AND P0, PT, R13, 0xfe, PT ;  /* 0x000000fe0d00780c */ /* 0x000fda0003f04270 */
[----:B------:R-:W-:Y:S05]  /*2680*/  @P0 BRA `(.L_x_64) ;  /* 0x00000000006c0947 */ /* 0x000fea0003800000 */
[----:B------:R-:W-:-:S13]  /*2690*/  ISETP.GE.AND P0, PT, R13, 0x1, PT ;  /* 0x000000010d00780c */ /* 0x000fda0003f06270 */
[----:B------:R-:W-:Y:S05]  /*26a0*/  @P0 BRA `(.L_x_65) ;  /* 0x0000000000740947 */ /* 0x000fea0003800000 */
[----:B------:R-:W-:Y:S02]  /*26b0*/  ISETP.GE.AND P0, PT, R13, -0x18, PT ;  /* 0xffffffe80d00780c */ /* 0x000fe40003f06270 */
[----:B------:R-:W-:-:S11]  /*26c0*/  LOP3.LUT R0, R0, 0x80000000, RZ, 0xc0, !PT ;  /* 0x8000000000007812 */ /* 0x000fd600078ec0ff */
[----:B------:R-:W-:Y:S05]  /*26d0*/  @!P0 BRA `(.L_x_65) ;  /* 0x0000000000688947 */ /* 0x000fea0003800000 */
[CCC-:B------:R-:W-:Y:S01]  /*26e0*/  FFMA.RZ R5, R9.reuse, R11.reuse, R12.reuse ;  /* 0x0000000b09057223 */ /* 0x1c0fe2000000c00c */
[-CC-:B------:R-:W-:Y:S01]  /*26f0*/  FFMA.RM R8, R9, R11.reuse, R12.reuse ;  /* 0x0000000b09087223 */ /* 0x180fe2000000400c */
[C---:B------:R-:W-:Y:S02]  /*2700*/  ISETP.NE.AND P3, PT, R13.reuse, RZ, PT ;  /* 0x000000ff0d00720c */ /* 0x040fe40003f65270 */
[----:B------:R-:W-:Y:S02]  /*2710*/  ISETP.NE.AND P1, PT, R13, RZ, PT ;  /* 0x000000ff0d00720c */ /* 0x000fe40003f25270 */
[----:B------:R-:W-:Y:S01]  /*2720*/  LOP3.LUT R10, R5, 0x7fffff, RZ, 0xc0, !PT ;  /* 0x007fffff050a7812 */ /* 0x000fe200078ec0ff */
[----:B------:R-:W-:Y:S01]  /*2730*/  FFMA.RP R5, R9, R11, R12 ;  /* 0x0000000b09057223 */ /* 0x000fe2000000800c */
[----:B------:R-:W-:Y:S02]  /*2740*/  VIADD R9, R13, 0x20 ;  /* 0x000000200d097836 */ /* 0x000fe40000000000 */
[----:B------:R-:W-:Y:S01]  /*2750*/  LOP3.LUT R10, R10, 0x800000, RZ, 0xfc, !PT ;  /* 0x008000000a0a7812 */ /* 0x000fe200078efcff */
[----:B------:R-:W-:Y:S01]  /*2760*/  IMAD.MOV R11, RZ, RZ, -R13 ;  /* 0x000000ffff0b7224 */ /* 0x000fe200078e0a0d */
[----:B------:R-:W-:-:S02]  /*2770*/  FSETP.NEU.FTZ.AND P0, PT, R5, R8, PT ;  /* 0x000000080500720b */ /* 0x000fc40003f1d000 */
[----:B------:R-:W-:Y:S02]  /*2780*/  SHF.L.U32 R9, R10, R9, RZ ;  /* 0x000000090a097219 */ /* 0x000fe400000006ff */
[----:B------:R-:W-:Y:S02]  /*2790*/  SEL R5, R11, RZ, P3 ;  /* 0x000000ff0b057207 */ /* 0x000fe40001800000 */
[----:B------:R-:W-:Y:S02]  /*27a0*/  ISETP.NE.AND P1, PT, R9, RZ, P1 ;  /* 0x000000ff0900720c */ /* 0x000fe40000f25270 */
[----:B------:R-:W-:Y:S02]  /*27b0*/  SHF.R.U32.HI R5, RZ, R5, R10 ;  /* 0x00000005ff057219 */ /* 0x000fe4000001160a */
[----:B------:R-:W-:Y:S02]  /*27c0*/  PLOP3.LUT P0, PT, P0, P1, PT, 0xf8, 0x8f ;  /* 0x00000000008f781c */ /* 0x000fe40000703f70 */
[----:B------:R-:W-:-:S02]  /*27d0*/  SHF.R.U32.HI R9, RZ, 0x1, R5 ;  /* 0x00000001ff097819 */ /* 0x000fc40000011605 */
[----:B------:R-:W-:-:S04]  /*27e0*/  SEL R8, RZ, 0x1, !P0 ;  /* 0x00000001ff087807 */ /* 0x000fc80004000000 */
[----:B------:R-:W-:-:S04]  /*27f0*/  LOP3.LUT R8, R8, 0x1, R9, 0xf8, !PT ;  /* 0x0000000108087812 */ /* 0x000fc800078ef809 */
[----:B------:R-:W-:-:S05]  /*2800*/  LOP3.LUT R8, R8, R5, RZ, 0xc0, !PT ;  /* 0x0000000508087212 */ /* 0x000fca00078ec0ff */
[----:B------:R-:W-:-:S05]  /*2810*/  IMAD.IADD R9, R9, 0x1, R8 ;  /* 0x0000000109097824 */ /* 0x000fca00078e0208 */
[----:B------:R-:W-:Y:S01]  /*2820*/  LOP3.LUT R0, R9, R0, RZ, 0xfc, !PT ;  /* 0x0000000009007212 */ /* 0x000fe200078efcff */
[----:B------:R-:W-:Y:S06]  /*2830*/  BRA `(.L_x_65) ;  /* 0x0000000000107947 */ /* 0x000fec0003800000 */
.L_x_64:
[----:B------:R-:W-:-:S04]  /*2840*/  LOP3.LUT R0, R0, 0x80000000, RZ, 0xc0, !PT ;  /* 0x8000000000007812 */ /* 0x000fc800078ec0ff */
[----:B------:R-:W-:Y:S01]  /*2850*/  LOP3.LUT R0, R0, 0x7f800000, RZ, 0xfc, !PT ;  /* 0x7f80000000007812 */ /* 0x000fe200078efcff */
[----:B------:R-:W-:Y:S06]  /*2860*/  BRA `(.L_x_65) ;  /* 0x0000000000047947 */ /* 0x000fec0003800000 */
.L_x_63:
[----:B------:R-:W-:-:S07]  /*2870*/  IMAD R0, R5, 0x800000, R0 ;  /* 0x0080000005007824 */ /* 0x000fce00078e0200 */
.L_x_65:
[----:B------:R-:W-:Y:S05]  /*2880*/  BSYNC.RECONVERGENT B2 ;  /* 0x0000000000027941 */ /* 0x000fea0003800200 */
.L_x_62:
[----:B------:R-:W-:Y:S05]  /*2890*/  BRA `(.L_x_66) ;  /* 0x0000000000207947 */ /* 0x000fea0003800000 */
.L_x_61:
[----:B------:R-:W-:-:S04]  /*28a0*/  LOP3.LUT R0, R5, 0x80000000, R0, 0x48, !PT ;  /* 0x8000000005007812 */ /* 0x000fc800078e4800 */
[----:B------:R-:W-:Y:S01]  /*28b0*/  LOP3.LUT R0, R0, 0x7f800000, RZ, 0xfc, !PT ;  /* 0x7f80000000007812 */ /* 0x000fe200078efcff */
[----:B------:R-:W-:Y:S06]  /*28c0*/  BRA `(.L_x_66) ;  /* 0x0000000000147947 */ /* 0x000fec0003800000 */
.L_x_60:
[----:B------:R-:W-:Y:S01]  /*28d0*/  LOP3.LUT R0, R5, 0x80000000, R0, 0x48, !PT ;  /* 0x8000000005007812 */ /* 0x000fe200078e4800 */
[----:B------:R-:W-:Y:S06]  /*28e0*/  BRA `(.L_x_66) ;  /* 0x00000000000c7947 */ /* 0x000fec0003800000 */
.L_x_59:
[----:B------:R-:W0:Y:S01]  /*28f0*/  MUFU.RSQ R0, -QNAN ;  /* 0xffc0000000007908 */ /* 0x000e220000001400 */
[----:B------:R-:W-:Y:S05]  /*2900*/  BRA `(.L_x_66) ;  /* 0x0000000000047947 */ /* 0x000fea0003800000 */
.L_x_58:
[----:B------:R-:W-:-:S07]  /*2910*/  FADD.FTZ R0, R0, 6 ;  /* 0x40c0000000007421 */ /* 0x000fce0000010000 */
.L_x_66:
[----:B------:R-:W-:Y:S05]  /*2920*/  BSYNC.RECONVERGENT B0 ;  /* 0x0000000000007941 */ /* 0x000fea0003800200 */
.L_x_55:
[----:B------:R-:W-:Y:S02]  /*2930*/  IMAD.MOV.U32 R8, RZ, RZ, R6 ;  /* 0x000000ffff087224 */ /* 0x000fe400078e0006 */
[----:B------:R-:W-:-:S04]  /*2940*/  IMAD.MOV.U32 R9, RZ, RZ, 0x0 ;  /* 0x00000000ff097424 */ /* 0x000fc800078e00ff */
[----:B0-----:R-:W-:Y:S05]  /*2950*/  RET.REL.NODEC R8 `(_ZN8pygpukit3ops9gemv_nvf428quantize_bf16_to_nvf4_kernelEPK13__nv_bfloat16PhS5_ii) ;  /* 0xffffffd408a87950 */ /* 0x001fea0003c3ffff */
.L_x_67:
[----:B------:R-:W-:-:S00]  /*2960*/  BRA `(.L_x_67) ;  /* 0xfffffffc00fc7947 */ /* 0x000fc0000383ffff */
[----:B------:R-:W-:-:S00]  /*2970*/  NOP ;  /* 0x0000000000007918 */ /* 0x000fc00000000000 */
        /* <DEDUP_REMOVED lines=8> */
.L_x_81:


//--------------------- .text._ZN8pygpukit3ops9gemv_nvf421gemv_nvf4_bf16_kernelINS1_14GemvNvf4ConfigEEEvPK13__nv_bfloat16PKhS8_PS4_iif --------------------------
	.section	.text._ZN8pygpukit3ops9gemv_nvf421gemv_nvf4_bf16_kernelINS1_14GemvNvf4ConfigEEEvPK13__nv_bfloat16PKhS8_PS4_iif,"ax",@progbits
	.align	128
        .global         _ZN8pygpukit3ops9gemv_nvf421gemv_nvf4_bf16_kernelINS1_14GemvNvf4ConfigEEEvPK13__nv_bfloat16PKhS8_PS4_iif
        .type           _ZN8pygpukit3ops9gemv_nvf421gemv_nvf4_bf16_kernelINS1_14GemvNvf4ConfigEEEvPK13__nv_bfloat16PKhS8_PS4_iif,@function
        .size           _ZN8pygpukit3ops9gemv_nvf421gemv_nvf4_bf16_kernelINS1_14GemvNvf4ConfigEEEvPK13__nv_bfloat16PKhS8_PS4_iif,(.L_x_83 - _ZN8pygpukit3ops9gemv_nvf421gemv_nvf4_bf16_kernelINS1_14GemvNvf4ConfigEEEvPK13__nv_bfloat16PKhS8_PS4_iif)
        .other          _ZN8pygpukit3ops9gemv_nvf421gemv_nvf4_bf16_kernelINS1_14GemvNvf4ConfigEEEvPK13__nv_bfloat16PKhS8_PS4_iif,@"STO_CUDA_ENTRY STV_DEFAULT"
_ZN8pygpukit3ops9gemv_nvf421gemv_nvf4_bf16_kernelINS1_14GemvNvf4ConfigEEEvPK13__nv_bfloat16PKhS8_PS4_iif:
.text._ZN8pygpukit3ops9gemv_nvf421gemv_nvf4_bf16_kernelINS1_14GemvNvf4ConfigEEEvPK13__nv_bfloat16PKhS8_PS4_iif:
[----:B------:R-:W-:Y:S01]  /*0000*/  LDC R1, c[0x0][0x37c] ;  /* 0x0000df00ff017b82 */ /* 0x000fe20000000800 */
[----:B------:R-:W0:Y:S01]  /*0010*/  S2R R0, SR_TID.X ;  /* 0x0000000000007919 */ /* 0x000e220000002100 */
[----:B------:R-:W1:Y:S01]  /*0020*/  LDCU UR4, c[0x0][0x3a4] ;  /* 0x00007480ff0477ac */ /* 0x000e620008000800 */
[----:B------:R-:W0:Y:S02]  /*0030*/  S2R R3, SR_CTAID.X ;  /* 0x0000000000037919 */ /* 0x000e240000002500 */
[----:B0-----:R-:W-:-:S05]  /*0040*/  IMAD R0, R3, 0x100, R0 ;  /* 0x0000010003007824 */ /* 0x001fca00078e0200 */
[----:B-1----:R-:W-:-:S13]  /*0050*/  ISETP.GE.AND P0, PT, R0, UR4, PT ;  /* 0x0000000400007c0c */ /* 0x002fda000bf06270 */
[----:B------:R-:W-:Y:S05]  /*0060*/  @P0 EXIT ;  /* 0x000000000000094d */ /* 0x000fea0003800000 */
[----:B------:R-:W0:Y:S01]  /*0070*/  LDCU UR4, c[0x0][0x3a0] ;  /* 0x00007400ff0477ac */ /* 0x000e220008000800 */
[----:B------:R-:W-:Y:S01]  /*0080*/  SHF.R.S32.HI R3, RZ, 0x1f, R0 ;  /* 0x0000001fff037819 */ /* 0x000fe20000011400 */
[----:B------:R-:W-:Y:S01]  /*0090*/  IMAD.MOV.U32 R2, RZ, RZ, RZ ;  /* 0x000000ffff027224 */ /* 0x000fe200078e00ff */
[----:B------:R-:W1:Y:S01]  /*00a0*/  LDCU.64 UR10, c[0x0][0x358] ;  /* 0x00006b00ff0a77ac */ /* 0x000e620008000a00 */
[----:B0-----:R-:W-:-:S09]  /*00b0*/  UISETP.GE.AND UP0, UPT, UR4, 0x1, UPT ;  /* 0x000000010400788c */ /* 0x001fd2000bf06270 */
[----:B-1----:R-:W-:Y:S05]  /*00c0*/  BRA.U !UP0, `(.L_x_68) ;  /* 0x0000000108ec7547 */ /* 0x002fea000b800000 */
[----:B------:R-:W0:Y:S01]  /*00d0*/  LDCU.64 UR6, c[0x0][0x380] ;  /* 0x00007000ff0677ac */ /* 0x000e220008000a00 */
[----:B------:R-:W-:Y:S01]  /*00e0*/  IMAD.MOV.U32 R2, RZ, RZ, RZ ;  /* 0x000000ffff027224 */ /* 0x000fe200078e00ff */
[----:B------:R-:W-:-:S04]  /*00f0*/  UIADD3 UR4, UPT, UPT, UR4, 0x1f, URZ ;  /* 0x0000001f04047890 */ /* 0x000fc8000fffe0ff */
[----:B------:R-:W-:-:S03]  /*0100*/  USHF.R.U32.HI UR5, URZ, 0x5, UR4 ;  /* 0x00000005ff057899 */ /* 0x000fc60008011604 */
[----:B------:R-:W-:Y:S01]  /*0110*/  UMOV UR4, URZ ;  /* 0x000000ff00047c82 */ /* 0x000fe20008000000 */
[----:B0-----:R-:W-:-:S04]  /*0120*/  UIADD3 UR6, UP0, UPT, UR6, 0x2, URZ ;  /* 0x0000000206067890 */ /* 0x001fc8000ff1e0ff */
[----:B------:R-:W-:-:S12]  /*0130*/  UIADD3.X UR7, UPT, UPT, URZ, UR7, URZ, UP0, !UPT ;  /* 0x00000007ff077290 */ /* 0x000fd800087fe4ff */
.L_x_71:
[----:B------:R-:W0:Y:S01]  /*0140*/  LDC.64 R6, c[0x0][0x3a0] ;  /* 0x0000e800ff067b82 */ /* 0x000e220000000a00 */
[----:B------:R-:W1:Y:S01]  /*0150*/  LDCU.64 UR12, c[0x0][0x390] ;  /* 0x00007200ff0c77ac */ /* 0x000e620008000a00 */
[----:B------:R-:W-:-:S06]  /*0160*/  USHF.L.U32 UR8, UR4, 0x5, URZ ;  /* 0x0000000504087899 */ /* 0x000fcc00080006ff */
[----:B0-----:R-:W-:Y:S01]  /*0170*/  ISETP.LE.AND P0, PT, R6, UR8, PT ;  /* 0x0000000806007c0c */ /* 0x001fe2000bf03270 */
[----:B------:R-:W-:Y:S01]  /*0180*/  IMAD R9, R7, UR4, RZ ;  /* 0x0000000407097c24 */ /* 0x000fe2000f8e02ff */
[----:B------:R-:W-:-:S04]  /*0190*/  UIADD3 UR4, UPT, UPT, UR4, 0x1, URZ ;  /* 0x0000000104047890 */ /* 0x000fc8000fffe0ff */
[----:B------:R-:W-:Y:S01]  /*01a0*/  SHF.R.S32.HI R4, RZ, 0x1f, R9 ;  /* 0x0000001fff047819 */ /* 0x000fe20000011409 */
[----:B------:R-:W-:Y:S01]  /*01b0*/  UISETP.NE.AND UP0, UPT, UR4, UR5, UPT ;  /* 0x000000050400728c */ /* 0x000fe2000bf05270 */
[----:B-1----:R-:W-:-:S04]  /*01c0*/  IADD3 R8, P1, P2, R9, UR12, R0 ;  /* 0x0000000c09087c10 */ /* 0x002fc8000fa3e000 */
[----:B------:R-:W-:Y:S01]  /*01d0*/  IADD3.X R9, PT, PT, R4, UR13, R3, P1, P2 ;  /* 0x0000000d04097c10 */ /* 0x000fe20008fe4403 */
[----:B------:R-:W-:Y:S08]  /*01e0*/  @P0 BRA `(.L_x_69) ;  /* 0x0000000000a00947 */ /* 0x000ff00003800000 */
[----:B------:R-:W2:Y:S01]  /*01f0*/  LDG.E.U8.CONSTANT R4, desc[UR10][R8.64] ;  /* 0x0000000a08047981 */ /* 0x000ea2000c1e9100 */
[----:B------:R-:W-:Y:S01]  /*0200*/  UMOV UR9, 0x40 ;  /* 0x0000004000097882 */ /* 0x000fe20000000000 */
[----:B------:R-:W-:Y:S01]  /*0210*/  IMAD.U32 R5, RZ, RZ, UR8 ;  /* 0x00000008ff057e24 */ /* 0x000fe2000f8e00ff */
[----:B------:R-:W0:Y:S03]  /*0220*/  LDCU.64 UR14, c[0x0][0x3a0] ;  /* 0x00007400ff0e77ac */ /* 0x000e260008000a00 */
[C---:B------:R-:W-:Y:S01]  /*0230*/  VIADD R7, R5.reuse, 0x1 ;  /* 0x0000000105077836 */ /* 0x040fe20000000000 */
[----:B------:R-:W-:Y:S01]  /*0240*/  VIADDMNMX R6, R5, 0x20, R6, PT ;  /* 0x0000002005067846 */ /* 0x000fe20003800106 */
[----:B------:R-:W1:Y:S01]  /*0250*/  LDCU.64 UR12, c[0x0][0x388] ;  /* 0x00007100ff0c77ac */ /* 0x000e620008000a00 */
[----:B--2---:R-:W-:-:S06]  /*0260*/  LEA R4, R4, UR9, 0x2 ;  /* 0x0000000904047c11 */ /* 0x004fcc000f8e10ff */
[----:B01----:R-:W2:Y:S02]  /*0270*/  LDC R4, c[0x3][R4] ;  /* 0x00c0000004047b82 */ /* 0x003ea40000000800 */
.L_x_70:
[----:B------:R-:W-:-:S05]  /*0280*/  SHF.R.U32.HI R8, RZ, 0x1, R5 ;  /* 0x00000001ff087819 */ /* 0x000fca0000011605 */
[----:B------:R-:W-:-:S05]  /*0290*/  IMAD R11, R8, UR15, RZ ;  /* 0x0000000f080b7c24 */ /* 0x000fca000f8e02ff */
[----:B------:R-:W-:Y:S02]  /*02a0*/  SHF.R.S32.HI R8, RZ, 0x1f, R11 ;  /* 0x0000001fff087819 */ /* 0x000fe4000001140b */
[----:B------:R-:W-:-:S04]  /*02b0*/  IADD3 R10, P0, P1, R11, UR12, R0 ;  /* 0x0000000c0b0a7c10 */ /* 0x000fc8000f91e000 */
[----:B------:R-:W-:-:S05]  /*02c0*/  IADD3.X R11, PT, PT, R8, UR13, R3, P0, P1 ;  /* 0x0000000d080b7c10 */ /* 0x000fca00087e2403 */
[----:B------:R0:W3:Y:S01]  /*02d0*/  LDG.E.U8.CONSTANT R10, desc[UR10][R10.64] ;  /* 0x0000000a0a0a7981 */ /* 0x0000e2000c1e9100 */
[----:B------:R-:W-:Y:S01]  /*02e0*/  MOV R8, UR6 ;  /* 0x0000000600087c02 */ /* 0x000fe20008000f00 */
[----:B------:R-:W-:Y:S01]  /*02f0*/  IMAD.U32 R9, RZ, RZ, UR7 ;  /* 0x00000007ff097e24 */ /* 0x000fe2000f8e00ff */
[----:B------:R-:W-:-:S03]  /*0300*/  ISETP.GE.AND P0, PT, R7, UR14, PT ;  /* 0x0000000e07007c0c */ /* 0x000fc6000bf06270 */
[----:B------:R-:W-:-:S05]  /*0310*/  IMAD.WIDE.U32 R8, R5, 0x2, R8 ;  /* 0x0000000205087825 */ /* 0x000fca00078e0008 */
[----:B------:R-:W4:Y:S05]  /*0320*/  LDG.E.U16.CONSTANT R14, desc[UR10][R8.64+-0x2] ;  /* 0xfffffe0a080e7981 */ /* 0x000f2a000c1e9500 */
[----:B------:R-:W5:Y:S01]  /*0330*/  @!P0 LDG.E.U16.CONSTANT R15, desc[UR10][R8.64] ;  /* 0x0000000a080f8981 */ /* 0x000f62000c1e9500 */
[C---:B0-----:R-:W-:Y:S01]  /*0340*/  VIADD R11, R7.reuse, 0x1 ;  /* 0x00000001070b7836 */ /* 0x041fe20000000000 */
[----:B------:R-:W-:Y:S01]  /*0350*/  IADD3 R7, PT, PT, R7, 0x2, RZ ;  /* 0x0000000207077810 */ /* 0x000fe20007ffe0ff */
[----:B------:R-:W-:-:S03]  /*0360*/  VIADD R5, R5, 0x2 ;  /* 0x0000000205057836 */ /* 0x000fc60000000000 */
[----:B------:R-:W-:Y:S01]  /*0370*/  ISETP.GE.AND P1, PT, R11, R6, PT ;  /* 0x000000060b00720c */ /* 0x000fe20003f26270 */
[C---:B---3--:R-:W-:Y:S01]  /*0380*/  IMAD.SHL.U32 R13, R10.reuse, 0x4, RZ ;  /* 0x000000040a0d7824 */ /* 0x048fe200078e00ff */
[----:B------:R-:W-:Y:S01]  /*0390*/  LOP3.LUT R12, R10, 0xf0, RZ, 0xc0, !PT ;  /* 0x000000f00a0c7812 */ /* 0x000fe200078ec0ff */
[----:B------:R-:W-:-:S03]  /*03a0*/  HFMA2 R10, -RZ, RZ, 0, 0 ;  /* 0x00000000ff0a7431 */ /* 0x000fc600000001ff */
[----:B------:R-:W-:Y:S02]  /*03b0*/  LOP3.LUT R13, R13, 0x3c, RZ, 0xc0, !PT ;  /* 0x0000003c0d0d7812 */ /* 0x000fe400078ec0ff */
[----:B------:R-:W-:-:S04]  /*03c0*/  SHF.R.U32.HI R12, RZ, 0x4, R12 ;  /* 0x00000004ff0c7819 */ /* 0x000fc8000001160c */
[----:B------:R-:W2:Y:S01]  /*03d0*/  LDC R13, c[0x3][R13] ;  /* 0x00c000000d0d7b82 */ /* 0x000ea20000000800 */
[----:B------:R-:W-:Y:S02]  /*03e0*/  IMAD.SHL.U32 R12, R12, 0x4, RZ ;  /* 0x000000040c0c7824 */ /* 0x000fe400078e00ff */
[----:B----4-:R-:W-:Y:S02]  /*03f0*/  IMAD.U32 R19, R14, 0x10000, RZ ;  /* 0x000100000e137824 */ /* 0x010fe400078e00ff */
[----:B-----5:R-:W-:-:S03]  /*0400*/  @!P0 IMAD.U32 R10, R15, 0x10000, RZ ;  /* 0x000100000f0a8824 */ /* 0x020fc600078e00ff */
[----:B------:R-:W0:Y:S01]  /*0410*/  LDC R17, c[0x3][R12] ;  /* 0x00c000000c117b82 */ /* 0x000e220000000800 */
[----:B--2---:R-:W-:-:S04]  /*0420*/  FMUL R9, R4, R13 ;  /* 0x0000000d04097220 */ /* 0x004fc80000400000 */
[----:B------:R-:W-:Y:S01]  /*0430*/  FFMA R9, R19, R9, R2 ;  /* 0x0000000913097223 */ /* 0x000fe20000000002 */
[----:B0-----:R-:W-:-:S04]  /*0440*/  FMUL R2, R4, R17 ;  /* 0x0000001104027220 */ /* 0x001fc80000400000 */
[----:B------:R-:W-:Y:S01]  /*0450*/  FFMA R2, R2, R10, R9 ;  /* 0x0000000a02027223 */ /* 0x000fe20000000009 */
[----:B------:R-:W-:Y:S06]  /*0460*/  @!P1 BRA `(.L_x_70) ;  /* 0xfffffffc00849947 */ /* 0x000fec000383ffff */
.L_x_69:
[----:B------:R-:W-:Y:S05]  /*0470*/  BRA.U UP0, `(.L_x_71) ;  /* 0xfffffffd00307547 */ /* 0x000fea000b83ffff */
.L_x_68:
[----:B------:R-:W0:Y:S01]  /*0480*/  LDCU UR4, c[0x0][0x3a8] ;  /* 0x00007500ff0477ac */ /* 0x000e220008000800 */
[----:B------:R-:W1:Y:S01]  /*0490*/  LDCU.64 UR6, c[0x0][0x398] ;  /* 0x00007300ff0677ac */ /* 0x000e620008000a00 */
[----:B0-----:R-:W-:Y:S01]  /*04a0*/  FMUL R4, R2, UR4 ;  /* 0x0000000402047c20 */ /* 0x001fe20008400000 */
[----:B-1----:R-:W-:-:S04]  /*04b0*/  LEA R2, P0, R0, UR6, 0x1 ;  /* 0x0000000600027c11 */ /* 0x002fc8000f8008ff */
[----:B------:R-:W-:Y:S02]  /*04c0*/  F2FP.BF16.F32.PACK_AB R4, RZ, R4 ;  /* 0x00000004ff04723e */ /* 0x000fe400000010ff */
[----:B------:R-:W-:-:S05]  /*04d0*/  LEA.HI.X R3, R0, UR7, R3, 0x1, P0 ;  /* 0x0000000700037c11 */ /* 0x000fca00080f0c03 */
[----:B------:R-:W-:Y:S01]  /*04e0*/  STG.E.U16 desc[UR10][R2.64], R4 ;  /* 0x0000000402007986 */ /* 0x000fe2000c10150a */
[----:B------:R-:W-:Y:S05]  /*04f0*/  EXIT ;  /* 0x000000000000794d */ /* 0x000fea0003800000 */
.L_x_72:
        /* <DEDUP_REMOVED lines=16> */
.L_x_83:


//--------------------- .text._ZN8pygpukit3ops9gemv_nvf430gemv_nvf4_bf16_kernel_unrolledINS1_14GemvNvf4ConfigEEEvPK13__nv_bfloat16PKhS8_PS4_iif --------------------------
	.section	.text._ZN8pygpukit3ops9gemv_nvf430gemv_nvf4_bf16_kernel_unrolledINS1_14GemvNvf4ConfigEEEvPK13__nv_bfloat16PKhS8_PS4_iif,"ax",@progbits
	.align	128
        .global         _ZN8pygpukit3ops9gemv_nvf430gemv_nvf4_bf16_kernel_unrolledINS1_14GemvNvf4ConfigEEEvPK13__nv_bfloat16PKhS8_PS4_iif
        .type           _ZN8pygpukit3ops9gemv_nvf430gemv_nvf4_bf16_kernel_unrolledINS1_14GemvNvf4ConfigEEEvPK13__nv_bfloat16PKhS8_PS4_iif,@function
        .size           _ZN8pygpukit3ops9gemv_nvf430gemv_nvf4_bf16_kernel_unrolledINS1_14GemvNvf4ConfigEEEvPK13__nv_bfloat16PKhS8_PS4_iif,(.L_x_84 - _ZN8pygpukit3ops9gemv_nvf430gemv_nvf4_bf16_kernel_unrolledINS1_14GemvNvf4ConfigEEEvPK13__nv_bfloat16PKhS8_PS4_iif)
        .other          _ZN8pygpukit3ops9gemv_nvf430gemv_nvf4_bf16_kernel_unrolledINS1_14GemvNvf4ConfigEEEvPK13__nv_bfloat16PKhS8_PS4_iif,@"STO_CUDA_ENTRY STV_DEFAULT"
_ZN8pygpukit3ops9gemv_nvf430gemv_nvf4_bf16_kernel_unrolledINS1_14GemvNvf4ConfigEEEvPK13__nv_bfloat16PKhS8_PS4_iif:
.text._ZN8pygpukit3ops9gemv_nvf430gemv_nvf4_bf16_kernel_unrolledINS1_14GemvNvf4ConfigEEEvPK13__nv_bfloat16PKhS8_PS4_iif:
[----:B------:R-:W0:Y:S01]  /*0000*/  LDC R1, c[0x0][0x37c] ;  /* 0x0000df00ff017b82 */ /* 0x000e220000000800 */
[----:B------:R-:W1:Y:S01]  /*0010*/  S2R R0, SR_TID.X ;  /* 0x0000000000007919 */ /* 0x000e620000002100 */
[----:B------:R-:W2:Y:S01]  /*0020*/  LDCU UR8, c[0x0][0x3a4] ;  /* 0x00007480ff0877ac */ /* 0x000ea20008000800 */
[----:B0-----:R-:W-:Y:S01]  /*0030*/  VIADD R1, R1, 0xffffffc0 ;  /* 0xffffffc001017836 */ /* 0x001fe20000000000 */
[----:B------:R-:W1:Y:S04]  /*0040*/  S2R R3, SR_CTAID.X ;  /* 0x0000000000037919 */ /* 0x000e680000002500 */
[----:B------:R-:W-:Y:S01]  /*0050*/  R2UR UR16, R1 ;  /* 0x00000000011072ca */ /* 0x000fe200000e0000 */
[----:B-1----:R-:W-:-:S05]  /*0060*/  IMAD R0, R3, 0x100, R0 ;  /* 0x0000010003007824 */ /* 0x002fca00078e0200 */
[----:B--2---:R-:W-:-:S13]  /*0070*/  ISETP.GE.AND P0, PT, R0, UR8, PT ;  /* 0x0000000800007c0c */ /* 0x004fda000bf06270 */
[----:B------:R-:W-:Y:S05]  /*0080*/  @P0 EXIT ;  /* 0x000000000000094d */ /* 0x000fea0003800000 */
[----:B------:R-:W0:Y:S01]  /*0090*/  LDCU UR7, c[0x0][0x3a0] ;  /* 0x00007400ff0777ac */ /* 0x000e220008000800 */
[----:B------:R-:W-:Y:S01]  /*00a0*/  SHF.R.S32.HI R17, RZ, 0x1f, R0 ;  /* 0x0000001fff117819 */ /* 0x000fe20000011400 */
[----:B------:R-:W-:Y:S01]  /*00b0*/  IMAD.MOV.U32 R22, RZ, RZ, RZ ;  /* 0x000000ffff167224 */ /* 0x000fe200078e00ff */
[----:B------:R-:W1:Y:S01]  /*00c0*/  LDCU.64 UR12, c[0x0][0x388] ;  /* 0x00007100ff0c77ac */ /* 0x000e620008000a00 */
[----:B------:R-:W2:Y:S01]  /*00d0*/  LDCU.64 UR14, c[0x0][0x390] ;  /* 0x00007200ff0e77ac */ /* 0x000ea20008000a00 */
[----:B------:R-:W3:Y:S01]  /*00e0*/  LDCU.64 UR10, c[0x0][0x358] ;  /* 0x00006b00ff0a77ac */ /* 0x000ee20008000a00 */
[----:B0-----:R-:W-:Y:S02]  /*00f0*/  UISETP.GE.AND UP0, UPT, UR7, 0x20, UPT ;  /* 0x000000200700788c */ /* 0x001fe4000bf06270 */
[----:B------:R-:W-:Y:S01]  /*0100*/  USHF.R.S32.HI UR4, URZ, 0x1f, UR7 ;  /* 0x0000001fff047899 */ /* 0x000fe20008011407 */
[----:B-1----:R-:W-:-:S03]  /*0110*/  IADD3 R2, P0, PT, R0, UR12, RZ ;  /* 0x0000000c00027c10 */ /* 0x002fc6000ff1e0ff */
[----:B------:R-:W-:Y:S01]  /*0120*/  ULEA.HI UR4, UR4, UR7, URZ, 0x5 ;  /* 0x0000000704047291 */ /* 0x000fe2000f8f28ff */
[----:B--2---:R-:W-:Y:S02]  /*0130*/  IADD3 R3, P1, PT, R0, UR14, RZ ;  /* 0x0000000e00037c10 */ /* 0x004fe4000ff3e0ff */
[C---:B------:R-:W-:Y:S01]  /*0140*/  IADD3.X R16, PT, PT, R17.reuse, UR13, RZ, P0, !PT ;  /* 0x0000000d11107c10 */ /* 0x040fe200087fe4ff */
[----:B------:R-:W-:Y:S01]  /*0150*/  ULOP3.LUT UR5, UR4, 0xffffffe0, URZ, 0xc0, !UPT ;  /* 0xffffffe004057892 */ /* 0x000fe2000f8ec0ff */
[----:B------:R-:W-:Y:S01]  /*0160*/  IADD3.X R17, PT, PT, R17, UR15, RZ, P1, !PT ;  /* 0x0000000f11117c10 */ /* 0x000fe20008ffe4ff */
[----:B------:R-:W-:Y:S02]  /*0170*/  USHF.R.S32.HI UR6, URZ, 0x5, UR4 ;  /* 0x00000005ff067899 */ /* 0x000fe40008011404 */
[----:B------:R-:W-:Y:S01]  /*0180*/  UIADD3 UR7, UPT, UPT, -UR5, UR7, URZ ;  /* 0x0000000705077290 */ /* 0x000fe2000fffe1ff */
[----:B---3--:R-:W-:Y:S11]  /*0190*/  BRA.U !UP0, `(.L_x_73) ;  /* 0x0000001108e47547 */ /* 0x008ff6000b800000 */
[----:B------:R-:W-:Y:S02]  /*01a0*/  HFMA2 R20, -RZ, RZ, 0, 0 ;  /* 0x00000000ff147431 */ /* 0x000fe400000001ff */
[----:B------:R-:W-:Y:S01]  /*01b0*/  IMAD.MOV.U32 R22, RZ, RZ, RZ ;  /* 0x000000ffff167224 */ /* 0x000fe200078e00ff */
[----:B------:R-:W-:Y:S02]  /*01c0*/  USHF.R.S32.HI UR12, URZ, 0x1f, UR8 ;  /* 0x0000001fff0c7899 */ /* 0x000fe40008011408 */
[----:B------:R-:W-:Y:S01]  /*01d0*/  UIADD3 UR9, UPT, UPT, -UR6, URZ, URZ ;  /* 0x000000ff06097290 */ /* 0x000fe2000fffe1ff */
[----:B------:R-:W-:Y:S01]  /*01e0*/  UMOV UR4, URZ ;  /* 0x000000ff00047c82 */ /* 0x000fe20008000000 */
[----:B------:R-:W-:-:S10]  /*01f0*/  UMOV UR5, URZ ;  /* 0x000000ff00057c82 */ /* 0x000fd40008000000 */
.L_x_74:
[----:B------:R-:W-:Y:S01]  /*0200*/  IMAD.U32 R6, RZ, RZ, UR4 ;  /* 0x00000004ff067e24 */ /* 0x000fe2000f8e00ff */
[----:B------:R-:W-:Y:S01]  /*0210*/  IADD3 R4, P0, PT, R3, UR4, RZ ;  /* 0x0000000403047c10 */ /* 0x000fe2000ff1e0ff */
[----:B------:R-:W-:Y:S01]  /*0220*/  IMAD.U32 R7, RZ, RZ, UR5 ;  /* 0x00000005ff077e24 */ /* 0x000fe2000f8e00ff */
[----:B------:R-:W0:Y:S02]  /*0230*/  LDC.64 R26, c[0x0][0x380] ;  /* 0x0000e000ff1a7b82 */ /* 0x000e240000000a00 */
[----:B------:R-:W-:-:S05]  /*0240*/  LEA.HI.X.SX32 R5, R6, R17, 0x1, P0 ;  /* 0x0000001106057211 */ /* 0x000fca00000f0eff */
[----:B------:R-:W2:Y:S01]  /*0250*/  LDG.E.U8.CONSTANT R4, desc[UR10][R4.64] ;  /* 0x0000000a04047981 */ /* 0x000ea2000c1e9100 */
[----:B------:R-:W-:-:S04]  /*0260*/  IADD3 R8, P0, PT, R2, UR5, RZ ;  /* 0x0000000502087c10 */ /* 0x000fc8000ff1e0ff */
[----:B------:R-:W-:-:S05]  /*0270*/  LEA.HI.X.SX32 R9, R7, R16, 0x1, P0 ;  /* 0x0000001007097211 */ /* 0x000fca00000f0eff */
[----:B------:R-:W3:Y:S01]  /*0280*/  LDG.E.U8.CONSTANT R23, desc[UR10][R8.64] ;  /* 0x0000000a08177981 */ /* 0x000ee2000c1e9100 */
[----:B------:R-:W-:-:S04]  /*0290*/  IADD3 R12, P0, PT, R8, UR8, RZ ;  /* 0x00000008080c7c10 */ /* 0x000fc8000ff1e0ff */
[----:B------:R-:W-:Y:S02]  /*02a0*/  IADD3.X R13, PT, PT, R9, UR12, RZ, P0, !PT ;  /* 0x0000000c090d7c10 */ /* 0x000fe400087fe4ff */
[----:B------:R-:W-:-:S03]  /*02b0*/  IADD3 R18, P0, PT, R12, UR8, RZ ;  /* 0x000000080c127c10 */ /* 0x000fc6000ff1e0ff */
[----:B------:R3:W4:Y:S01]  /*02c0*/  LDG.E.U8.CONSTANT R24, desc[UR10][R12.64] ;  /* 0x0000000a0c187981 */ /* 0x000722000c1e9100 */
[----:B------:R-:W-:Y:S01]  /*02d0*/  IADD3.X R19, PT, PT, R13, UR12, RZ, P0, !PT ;  /* 0x0000000c0d137c10 */ /* 0x000fe200087fe4ff */
[----:B0-----:R-:W-:-:S04]  /*02e0*/  IMAD.WIDE.U32 R26, R20, 0x2, R26 ;  /* 0x00000002141a7825 */ /* 0x001fc800078e001a */
[----:B------:R-:W5:Y:S01]  /*02f0*/  LDG.E.U8.CONSTANT R21, desc[UR10][R18.64] ;  /* 0x0000000a12157981 */ /* 0x000f62000c1e9100 */
[----:B--2---:R-:W-:Y:S02]  /*0300*/  IMAD.SHL.U32 R6, R4, 0x4, RZ ;  /* 0x0000000404067824 */ /* 0x004fe400078e00ff */
[----:B------:R-:W-:-:S03]  /*0310*/  IMAD.MOV.U32 R4, RZ, RZ, RZ ;  /* 0x000000ffff047224 */ /* 0x000fc600078e00ff */
[----:B------:R-:W-:-:S06]  /*0320*/  LOP3.LUT R6, R6, 0x3fc, RZ, 0xc0, !PT ;  /* 0x000003fc06067812 */ /* 0x000fcc00078ec0ff */
[----:B------:R-:W0:Y:S01]  /*0330*/  LDC R6, c[0x3][R6+0x40] ;  /* 0x00c0100006067b82 */ /* 0x000e220000000800 */
[----:B---3--:R-:W-:-:S04]  /*0340*/  SHF.L.U32 R12, R23, 0x2, RZ ;  /* 0x00000002170c7819 */ /* 0x008fc800000006ff */
[----:B------:R-:W-:Y:S02]  /*0350*/  LOP3.LUT R28, R12, 0x3c, RZ, 0xc0, !PT ;  /* 0x0000003c0c1c7812 */ /* 0x000fe400078ec0ff */
[----:B------:R-:W-:-:S04]  /*0360*/  LOP3.LUT R23, R23, 0xf0, RZ, 0xc0, !PT ;  /* 0x000000f017177812 */ /* 0x000fc800078ec0ff */
[----:B------:R-:W-:-:S04]  /*0370*/  SHF.R.U32.HI R23, RZ, 0x4, R23 ;  /* 0x00000004ff177819 */ /* 0x000fc80000011617 */
[----:B------:R-:W-:Y:S01]  /*0380*/  LEA R23, R23, UR16, 0x2 ;  /* 0x0000001017177c11 */ /* 0x000fe2000f8e10ff */
[C---:B0-----:R-:W-:Y:S01]  /*0390*/  FADD R8, R6.reuse, R6 ;  /* 0x0000000606087221 */ /* 0x041fe20000000000 */
[C---:B------:R-:W-:Y:S01]  /*03a0*/  FMUL R9, R6.reuse, 3 ;  /* 0x4040000006097820 */ /* 0x040fe20000400000 */
[C---:B------:R-:W-:Y:S01]  /*03b0*/  FMUL R10, R6.reuse, 4 ;  /* 0x40800000060a7820 */ /* 0x040fe20000400000 */
[C---:B------:R-:W-:Y:S01]  /*03c0*/  FMUL R11, R6.reuse, 6 ;  /* 0x40c00000060b7820 */ /* 0x040fe20000400000 */
[C---:B------:R-:W-:Y:S01]  /*03d0*/  FMUL R5, R6.reuse, 0.5 ;  /* 0x3f00000006057820 */ /* 0x040fe20000400000 */
[C---:B------:R-:W-:Y:S01]  /*03e0*/  FMUL R7, R6.reuse, 1.5 ;  /* 0x3fc0000006077820 */ /* 0x040fe20000400000 */
[C---:B------:R-:W-:Y:S01]  /*03f0*/  FMUL R12, R6.reuse, -2 ;  /* 0xc0000000060c7820 */ /* 0x040fe20000400000 */
[C---:B------:R-:W-:Y:S01]  /*0400*/  FMUL R13, R6.reuse, -3 ;  /* 0xc0400000060d7820 */ /* 0x040fe20000400000 */
[----:B------:R0:W-:Y:S01]  /*0410*/  STL.128 [R1+0x10], R8 ;  /* 0x0000100801007387 */ /* 0x0001e20000100c00 */
[C---:B------:R-:W-:Y:S01]  /*0420*/  FMUL R14, R6.reuse, -4 ;  /* 0xc0800000060e7820 */ /* 0x040fe20000400000 */
[----:B------:R-:W-:-:S02]  /*0430*/  FMUL R15, R6, -6 ;  /* 0xc0c00000060f7820 */ /* 0x000fc40000400000 */
[----:B------:R1:W-:Y:S04]  /*0440*/  STL.128 [R1], R4 ;  /* 0x0000000401007387 */ /* 0x0003e80000100c00 */
[----:B------:R2:W-:Y:S01]  /*0450*/  STL.128 [R1+0x30], R12 ;  /* 0x0000300c01007387 */ /* 0x0005e20000100c00 */
[----:B0-----:R-:W-:Y:S02]  /*0460*/  IMAD.MOV.U32 R8, RZ, RZ, RZ ;  /* 0x000000ffff087224 */ /* 0x001fe400078e00ff */
[C---:B------:R-:W-:Y:S01]  /*0470*/  FMUL R9, R6.reuse, -0.5 ;  /* 0xbf00000006097820 */ /* 0x040fe20000400000 */
[C---:B------:R-:W-:Y:S01]  /*0480*/  FMUL R11, R6.reuse, -1.5 ;  /* 0xbfc00000060b7820 */ /* 0x040fe20000400000 */
[----:B------:R-:W-:Y:S01]  /*0490*/  FADD R10, -R6, -RZ ;  /* 0x800000ff060a7221 */ /* 0x000fe20000000100 */
[----:B-1----:R-:W-:Y:S01]  /*04a0*/  IMAD.IADD R5, R1, 0x1, R28 ;  /* 0x0000000101057824 */ /* 0x002fe200078e021c */
[----:B------:R-:W3:Y:S04]  /*04b0*/  LDG.E.U16.CONSTANT R4, desc[UR10][R26.64] ;  /* 0x0000000a1a047981 */ /* 0x000ee8000c1e9500 */
[----:B------:R0:W-:Y:S04]  /*04c0*/  STL.128 [R1+0x20], R8 ;  /* 0x0000200801007387 */ /* 0x0001e80000100c00 */
[----:B------:R-:W3:Y:S04]  /*04d0*/  LDL R5, [R5] ;  /* 0x0000000005057983 */ /* 0x000ee80000100800 */
[----:B------:R-:W3:Y:S04]  /*04e0*/  LDG.E.U16.CONSTANT R7, desc[UR10][R26.64+0x2] ;  /* 0x0000020a1a077981 */ /* 0x000ee8000c1e9500 */
[----:B--2---:R-:W2:Y:S01]  /*04f0*/  LDL R12, [R23] ;  /* 0x00000000170c7983 */ /* 0x004ea20000100800 */
[----:B0-----:R-:W-:Y:S01]  /*0500*/  IADD3 R8, P0, PT, R18, UR8, RZ ;  /* 0x0000000812087c10 */ /* 0x001fe2000ff1e0ff */
[----:B----4-:R-:W-:-:S02]  /*0510*/  IMAD.SHL.U32 R10, R24, 0x4, RZ ;  /* 0x00000004180a7824 */ /* 0x010fc400078e00ff */
[----:B------:R-:W4:Y:S01]  /*0520*/  LDG.E.U16.CONSTANT R13, desc[UR10][R26.64+0x4] ;  /* 0x0000040a1a0d7981 */ /* 0x000f22000c1e9500 */
[----:B------:R-:W-:Y:S02]  /*0530*/  IADD3.X R9, PT, PT, R19, UR12, RZ, P0, !PT ;  /* 0x0000000c13097c10 */ /* 0x000fe400087fe4ff */
[----:B------:R-:W-:Y:S01]  /*0540*/  LOP3.LUT R10, R10, 0x3c, RZ, 0xc0, !PT ;  /* 0x0000003c0a0a7812 */ /* 0x000fe200078ec0ff */
[----:B------:R-:W4:Y:S04]  /*0550*/  LDG.E.U16.CONSTANT R19, desc[UR10][R26.64+0x6] ;  /* 0x0000060a1a137981 */ /* 0x000f28000c1e9500 */
[----:B------:R0:W2:Y:S01]  /*0560*/  LDG.E.U8.CONSTANT R6, desc[UR10][R8.64] ;  /* 0x0000000a08067981 */ /* 0x0000a2000c1e9100 */
[----:B------:R-:W-:Y:S01]  /*0570*/  LOP3.LUT R24, R24, 0xf0, RZ, 0xc0, !PT ;  /* 0x000000f018187812 */ /* 0x000fe200078ec0ff */
[----:B------:R-:W-:Y:S01]  /*0580*/  IMAD.IADD R14, R1, 0x1, R10 ;  /* 0x00000001010e7824 */ /* 0x000fe200078e020a */
[----:B-----5:R-:W-:Y:S01]  /*0590*/  SHF.L.U32 R10, R21, 0x2, RZ ;  /* 0x00000002150a7819 */ /* 0x020fe200000006ff */
[----:B------:R-:W5:Y:S01]  /*05a0*/  LDG.E.U16.CONSTANT R18, desc[UR10][R26.64+0x8] ;  /* 0x0000080a1a127981 */ /* 0x000f62000c1e9500 */
[----:B------:R-:W-:-:S03]  /*05b0*/  SHF.R.U32.HI R24, RZ, 0x4, R24 ;  /* 0x00000004ff187819 */ /* 0x000fc60000011618 */
[----:B------:R-:W5:Y:S01]  /*05c0*/  LDL R14, [R14] ;  /* 0x000000000e0e7983 */ /* 0x000f620000100800 */
[----:B0-----:R-:W-:Y:S02]  /*05d0*/  IADD3 R8, P0, PT, R8, UR8, RZ ;  /* 0x0000000808087c10 */ /* 0x001fe4000ff1e0ff */
[----:B------:R-:W-:Y:S01]  /*05e0*/  LEA R15, R24, UR16, 0x2 ;  /* 0x00000010180f7c11 */ /* 0x000fe2000f8e10ff */
[----:B------:R-:W5:Y:S01]  /*05f0*/  LDG.E.U16.CONSTANT R23, desc[UR10][R26.64+0xa] ;  /* 0x00000a0a1a177981 */ /* 0x000f62000c1e9500 */
[----:B------:R-:W-:Y:S02]  /*0600*/  IADD3.X R9, PT, PT, R9, UR12, RZ, P0, !PT ;  /* 0x0000000c09097c10 */ /* 0x000fe400087fe4ff */
[----:B------:R-:W-:Y:S02]  /*0610*/  LOP3.LUT R24, R10, 0x3c, RZ, 0xc0, !PT ;  /* 0x0000003c0a187812 */ /* 0x000fe400078ec0ff */
[----:B------:R-:W-:Y:S01]  /*0620*/  IADD3 R10, P0, PT, R8, UR8, RZ ;  /* 0x00000008080a7c10 */ /* 0x000fe2000ff1e0ff */
[----:B------:R-:W5:Y:S02]  /*0630*/  LDL R15, [R15] ;  /* 0x000000000f0f7983 */ /* 0x000f640000100800 */
[----:B------:R-:W-:-:S02]  /*0640*/  IMAD.IADD R24, R1, 0x1, R24 ;  /* 0x0000000101187824 */ /* 0x000fc400078e0218 */
[----:B------:R-:W5:Y:S01]  /*0650*/  LDG.E.U8.CONSTANT R8, desc[UR10][R8.64] ;  /* 0x0000000a08087981 */ /* 0x000f62000c1e9100 */
[----:B------:R-:W-:-:S03]  /*0660*/  IADD3.X R11, PT, PT, R9, UR12, RZ, P0, !PT ;  /* 0x0000000c090b7c10 */ /* 0x000fc600087fe4ff */
[----:B------:R-:W5:Y:S01]  /*0670*/  LDL R9, [R24] ;  /* 0x0000000018097983 */ /* 0x000f620000100800 */
[----:B---3--:R-:W-:-:S04]  /*0680*/  IMAD.U32 R4, R4, 0x10000, RZ ;  /* 0x0001000004047824 */ /* 0x008fc800078e00ff */
[----:B------:R-:W-:Y:S01]  /*0690*/  FFMA R5, R5, R4, R22 ;  /* 0x0000000405057223 */ /* 0x000fe20000000016 */
[----:B------:R-:W-:Y:S02]  /*06a0*/  LOP3.LUT R4, R21, 0xf0, RZ, 0xc0, !PT ;  /* 0x000000f015047812 */ /* 0x000fe400078ec0ff */
[----:B------:R0:W3:Y:S02]  /*06b0*/  LDG.E.U8.CONSTANT R21, desc[UR10][R10.64] ;  /* 0x0000000a0a157981 */ /* 0x0000e4000c1e9100 */
[----:B------:R-:W-:-:S04]  /*06c0*/  SHF.R.U32.HI R4, RZ, 0x4, R4 ;  /* 0x00000004ff047819 */ /* 0x000fc80000011604 */
[----:B------:R-:W-:Y:S01]  /*06d0*/  LEA R22, R4, UR16, 0x2 ;  /* 0x0000001004167c11 */ /* 0x000fe2000f8e10ff */
[----:B------:R-:W-:-:S05]  /*06e0*/  IMAD.U32 R7, R7, 0x10000, RZ ;  /* 0x0001000007077824 */ /* 0x000fca00078e00ff */
[----:B------:R-:W3:Y:S01]  /*06f0*/  LDL R22, [R22] ;  /* 0x0000000016167983 */ /* 0x000ee20000100800 */
[----:B--2---:R-:W-:Y:S02]  /*0700*/  IMAD.SHL.U32 R4, R6, 0x4, RZ ;  /* 0x0000000406047824 */ /* 0x004fe400078e00ff */
[----:B------:R-:W-:Y:S01]  /*0710*/  FFMA R25, R12, R7, R5 ;  /* 0x000000070c197223 */ /* 0x000fe20000000005 */
[----:B------:R-:W-:Y:S01]  /*0720*/  LOP3.LUT R6, R6, 0xf0, RZ, 0xc0, !PT ;  /* 0x000000f006067812 */ /* 0x000fe200078ec0ff */
[----:B------:R-:W2:Y:S01]  /*0730*/  LDG.E.U16.CONSTANT R12, desc[UR10][R26.64+0xc] ;  /* 0x00000c0a1a0c7981 */ /* 0x000ea2000c1e9500 */
[----:B------:R-:W-:-:S04]  /*0740*/  LOP3.LUT R4, R4, 0x3c, RZ, 0xc0, !PT ;  /* 0x0000003c04047812 */ /* 0x000fc800078ec0ff */
[----:B------:R-:W-:Y:S02]  /*0750*/  IADD3 R7, PT, PT, R1, R4, RZ ;  /* 0x0000000401077210 */ /* 0x000fe40007ffe0ff */
[----:B------:R-:W-:-:S04]  /*0760*/  IADD3 R4, P0, PT, R10, UR8, RZ ;  /* 0x000000080a047c10 */ /* 0x000fc8000ff1e0ff */
[----:B------:R-:W-:Y:S01]  /*0770*/  IADD3.X R5, PT, PT, R11, UR12, RZ, P0, !PT ;  /* 0x0000000c0b057c10 */ /* 0x000fe200087fe4ff */
[----:B------:R-:W2:Y:S01]  /*0780*/  LDL R7, [R7] ;  /* 0x0000000007077983 */ /* 0x000ea20000100800 */
[----:B0-----:R-:W-:-:S03]  /*0790*/  SHF.R.U32.HI R11, RZ, 0x4, R6 ;  /* 0x00000004ff0b7819 */ /* 0x001fc60000011606 */
[----:B------:R0:W2:Y:S01]  /*07a0*/  LDG.E.U8.CONSTANT R10, desc[UR10][R4.64] ;  /* 0x0000000a040a7981 */ /* 0x0000a2000c1e9100 */
[----:B------:R-:W-:-:S03]  /*07b0*/  LEA R11, R11, UR16, 0x2 ;  /* 0x000000100b0b7c11 */ /* 0x000fc6000f8e10ff */
[----:B------:R-:W2:Y:S04]  /*07c0*/  LDG.E.U16.CONSTANT R6, desc[UR10][R26.64+0xe] ;  /* 0x00000e0a1a067981 */ /* 0x000ea8000c1e9500 */
[----:B------:R-:W2:Y:S01]  /*07d0*/  LDL R11, [R11] ;  /* 0x000000000b0b7983 */ /* 0x000ea20000100800 */
[----:B----4-:R-:W-:-:S04]  /*07e0*/  IMAD.U32 R13, R13, 0x10000, RZ ;  /* 0x000100000d0d7824 */ /* 0x010fc800078e00ff */
[----:B-----5:R-:W-:Y:S01]  /*07f0*/  FFMA R24, R14, R13, R25 ;  /* 0x0000000d0e187223 */ /* 0x020fe20000000019 */
[----:B------:R-:W-:Y:S02]  /*0800*/  IMAD.U32 R14, R19, 0x10000, RZ ;  /* 0x00010000130e7824 */ /* 0x000fe400078e00ff */
[----:B------:R-:W-:Y:S02]  /*0810*/  IMAD.SHL.U32 R13, R8, 0x4, RZ ;  /* 0x00000004080d7824 */ /* 0x000fe400078e00ff */
[----:B------:R-:W-:Y:S02]  /*0820*/  IMAD.U32 R18, R18, 0x10000, RZ ;  /* 0x0001000012127824 */ /* 0x000fe400078e00ff */
[----:B------:R-:W-:Y:S01]  /*0830*/  FFMA R14, R15, R14, R24 ;  /* 0x0000000e0f0e7223 */ /* 0x000fe20000000018 */
[----:B------:R-:W-:Y:S01]  /*0840*/  LOP3.LUT R15, R8, 0xf0, RZ, 0xc0, !PT ;  /* 0x000000f0080f7812 */ /* 0x000fe200078ec0ff */
[----:B------:R-:W-:Y:S01]  /*0850*/  IMAD.U32 R23, R23, 0x10000, RZ ;  /* 0x0001000017177824 */ /* 0x000fe200078e00ff */
[----:B------:R-:W-:Y:S01]  /*0860*/  LOP3.LUT R8, R13, 0x3c, RZ, 0xc0, !PT ;  /* 0x0000003c0d087812 */ /* 0x000fe200078ec0ff */
[----:B------:R-:W-:Y:S01]  /*0870*/  FFMA R9, R9, R18, R14 ;  /* 0x0000001209097223 */ /* 0x000fe2000000000e */
[----:B------:R-:W-:Y:S01]  /*0880*/  SHF.R.U32.HI R15, RZ, 0x4, R15 ;  /* 0x00000004ff0f7819 */ /* 0x000fe2000001160f */
[----:B------:R-:W4:Y:S01]  /*0890*/  LDG.E.U16.CONSTANT R14, desc[UR10][R26.64+0x10] ;  /* 0x0000100a1a0e7981 */ /* 0x000f22000c1e9500 */
[----:B0-----:R-:W-:Y:S01]  /*08a0*/  IADD3 R4, P0, PT, R4, UR8, RZ ;  /* 0x0000000804047c10 */ /* 0x001fe2000ff1e0ff */
[----:B------:R-:W-:-:S02]  /*08b0*/  IMAD.IADD R28, R1, 0x1, R8 ;  /* 0x00000001011c7824 */ /* 0x000fc400078e0208 */
[----:B------:R-:W5:Y:S01]  /*08c0*/  LDG.E.U16.CONSTANT R13, desc[UR10][R26.64+0x12] ;  /* 0x0000120a1a0d7981 */ /* 0x000f62000c1e9500 */
[----:B------:R-:W-:-:S03]  /*08d0*/  IADD3.X R5, PT, PT, R5, UR12, RZ, P0, !PT ;  /* 0x0000000c05057c10 */ /* 0x000fc600087fe4ff */
[----:B------:R-:W5:Y:S01]  /*08e0*/  LDG.E.U16.CONSTANT R19, desc[UR10][R26.64+0x14] ;  /* 0x0000140a1a137981 */ /* 0x000f62000c1e9500 */
[----:B---3--:R-:W-:-:S04]  /*08f0*/  SHF.L.U32 R18, R21, 0x2, RZ ;  /* 0x0000000215127819 */ /* 0x008fc800000006ff */
[----:B------:R-:W-:Y:S02]  /*0900*/  LOP3.LUT R8, R18, 0x3c, RZ, 0xc0, !PT ;  /* 0x0000003c12087812 */ /* 0x000fe400078ec0ff */
[----:B------:R-:W-:Y:S02]  /*0910*/  LEA R18, R15, UR16, 0x2 ;  /* 0x000000100f127c11 */ /* 0x000fe4000f8e10ff */
[----:B------:R0:W3:Y:S01]  /*0920*/  LDL R15, [R28] ;  /* 0x000000001c0f7983 */ /* 0x0000e20000100800 */
[----:B------:R-:W-:Y:S01]  /*0930*/  IMAD.IADD R25, R1, 0x1, R8 ;  /* 0x0000000101197824 */ /* 0x000fe200078e0208 */
[----:B------:R-:W-:Y:S02]  /*0940*/  IADD3 R8, P0, PT, R4, UR8, RZ ;  /* 0x0000000804087c10 */ /* 0x000fe4000ff1e0ff */
[----:B------:R-:W3:Y:S01]  /*0950*/  LDL R18, [R18] ;  /* 0x0000000012127983 */ /* 0x000ee20000100800 */
[----:B------:R-:W-:Y:S01]  /*0960*/  FFMA R24, R22, R23, R9 ;  /* 0x0000001716187223 */ /* 0x000fe20000000009 */
[----:B------:R-:W-:-:S02]  /*0970*/  IADD3.X R9, PT, PT, R5, UR12, RZ, P0, !PT ;  /* 0x0000000c05097c10 */ /* 0x000fc400087fe4ff */
[----:B------:R-:W3:Y:S01]  /*0980*/  LDG.E.U8.CONSTANT R4, desc[UR10][R4.64] ;  /* 0x0000000a04047981 */ /* 0x000ee2000c1e9100 */
[----:B------:R-:W-:-:S03]  /*0990*/  LOP3.LUT R21, R21, 0xf0, RZ, 0xc0, !PT ;  /* 0x000000f015157812 */ /* 0x000fc600078ec0ff */
[----:B------:R-:W3:Y:S01]  /*09a0*/  LDL R22, [R25] ;  /* 0x0000000019167983 */ /* 0x000ee20000100800 */
[----:B------:R-:W-:Y:S01]  /*09b0*/  SHF.R.U32.HI R23, RZ, 0x4, R21 ;  /* 0x00000004ff177819 */ /* 0x000fe20000011615 */
[----:B--2---:R-:W-:Y:S02]  /*09c0*/  IMAD.U32 R12, R12, 0x10000, RZ ;  /* 0x000100000c0c7824 */ /* 0x004fe400078e00ff */
[----:B------:R-:W2:Y:S04]  /*09d0*/  LDG.E.U16.CONSTANT R21, desc[UR10][R26.64+0x16] ;  /* 0x0000160a1a157981 */ /* 0x000ea8000c1e9500 */
[----:B------:R-:W2:Y:S01]  /*09e0*/  LDG.E.U8.CONSTANT R5, desc[UR10][R8.64] ;  /* 0x0000000a08057981 */ /* 0x000ea2000c1e9100 */
[----:B0-----:R-:W-:Y:S01]  /*09f0*/  FFMA R28, R7, R12, R24 ;  /* 0x0000000c071c7223 */ /* 0x001fe20000000018 */
[----:B------:R-:W-:-:S02]  /*0a00*/  LEA R12, R23, UR16, 0x2 ;  /* 0x00000010170c7c11 */ /* 0x000fc4000f8e10ff */
[----:B------:R-:W2:Y:S01]  /*0a10*/  LDG.E.U16.CONSTANT R23, desc[UR10][R26.64+0x18] ;  /* 0x0000180a1a177981 */ /* 0x000ea2000c1e9500 */
[----:B------:R-:W-:-:S03]  /*0a20*/  SHF.L.U32 R7, R10, 0x2, RZ ;  /* 0x000000020a077819 */ /* 0x000fc600000006ff */
[----:B------:R-:W2:Y:S01]  /*0a30*/  LDL R12, [R12] ;  /* 0x000000000c0c7983 */ /* 0x000ea20000100800 */
[----:B------:R-:W-:Y:S01]  /*0a40*/  IMAD.U32 R24, R6, 0x10000, RZ ;  /* 0x0001000006187824 */ /* 0x000fe200078e00ff */
[----:B------:R-:W-:-:S03]  /*0a50*/  LOP3.LUT R6, R7, 0x3c, RZ, 0xc0, !PT ;  /* 0x0000003c07067812 */ /* 0x000fc600078ec0ff */
[----:B------:R-:W-:Y:S02]  /*0a60*/  FFMA R24, R11, R24, R28 ;  /* 0x000000180b187223 */ /* 0x000fe4000000001c */
[----:B------:R-:W-:-:S06]  /*0a70*/  IMAD.IADD R11, R1, 0x1, R6 ;  /* 0x00000001010b7824 */ /* 0x000fcc00078e0206 */
[----:B------:R-:W2:Y:S01]  /*0a80*/  LDL R11, [R11] ;  /* 0x000000000b0b7983 */ /* 0x000ea20000100800 */
[----:B------:R-:W-:Y:S01]  /*0a90*/  LOP3.LUT R10, R10, 0xf0, RZ, 0xc0, !PT ;  /* 0x000000f00a0a7812 */ /* 0x000fe200078ec0ff */
[----:B----4-:R-:W-:Y:S02]  /*0aa0*/  IMAD.U32 R14, R14, 0x10000, RZ ;  /* 0x000100000e0e7824 */ /* 0x010fe400078e00ff */
[----:B-----5:R-:W-:Y:S01]  /*0ab0*/  IMAD.U32 R13, R13, 0x10000, RZ ;  /* 0x000100000d0d7824 */ /* 0x020fe200078e00ff */
[----:B------:R-:W-:Y:S02]  /*0ac0*/  IADD3 R6, P0, PT, R8, UR8, RZ ;  /* 0x0000000808067c10 */ /* 0x000fe4000ff1e0ff */
[----:B------:R-:W-:Y:S02]  /*0ad0*/  SHF.L.U32 R19, R19, 0x10, RZ ;  /* 0x0000001013137819 */ /* 0x000fe400000006ff */
[----:B------:R-:W-:Y:S02]  /*0ae0*/  IADD3.X R7, PT, PT, R9, UR12, RZ, P0, !PT ;  /* 0x0000000c09077c10 */ /* 0x000fe400087fe4ff */
[----:B------:R-:W4:Y:S04]  /*0af0*/  LDG.E.U16.CONSTANT R9, desc[UR10][R26.64+0x1a] ;  /* 0x00001a0a1a097981 */ /* 0x000f28000c1e9500 */
[----:B------:R0:W5:Y:S02]  /*0b00*/  LDG.E.U8.CONSTANT R8, desc[UR10][R6.64] ;  /* 0x0000000a06087981 */ /* 0x000164000c1e9100 */
[----:B0-----:R-:W-:-:S04]  /*0b10*/  IADD3 R6, P0, PT, R6, UR8, RZ ;  /* 0x0000000806067c10 */ /* 0x001fc8000ff1e0ff */
[----:B------:R-:W-:Y:S01]  /*0b20*/  IADD3.X R7, PT, PT, R7, UR12, RZ, P0, !PT ;  /* 0x0000000c07077c10 */ /* 0x000fe200087fe4ff */
[----:B---3--:R-:W-:Y:S01]  /*0b30*/  FFMA R15, R15, R14, R24 ;  /* 0x0000000e0f0f7223 */ /* 0x008fe20000000018 */
[----:B------:R-:W-:-:S03]  /*0b40*/  SHF.R.U32.HI R14, RZ, 0x4, R10 ;  /* 0x00000004ff0e7819 */ /* 0x000fc6000001160a */
[----:B------:R-:W-:Y:S01]  /*0b50*/  FFMA R13, R18, R13, R15 ;  /* 0x0000000d120d7223 */ /* 0x000fe2000000000f */
[C---:B------:R-:W-:Y:S01]  /*0b60*/  IMAD.SHL.U32 R15, R4.reuse, 0x4, RZ ;  /* 0x00000004040f7824 */ /* 0x040fe200078e00ff */
[----:B------:R-:W-:Y:S02]  /*0b70*/  LOP3.LUT R10, R4, 0xf0, RZ, 0xc0, !PT ;  /* 0x000000f0040a7812 */ /* 0x000fe400078ec0ff */
[----:B------:R-:W-:Y:S02]  /*0b80*/  LEA R18, R14, UR16, 0x2 ;  /* 0x000000100e127c11 */ /* 0x000fe4000f8e10ff */
[----:B------:R-:W-:Y:S01]  /*0b90*/  LOP3.LUT R4, R15, 0x3c, RZ, 0xc0, !PT ;  /* 0x0000003c0f047812 */ /* 0x000fe200078ec0ff */
[----:B------:R-:W-:Y:S01]  /*0ba0*/  FFMA R13, R22, R19, R13 ;  /* 0x00000013160d7223 */ /* 0x000fe2000000000d */
[----:B------:R-:W-:Y:S01]  /*0bb0*/  SHF.R.U32.HI R10, RZ, 0x4, R10 ;  /* 0x00000004ff0a7819 */ /* 0x000fe2000001160a */
[----:B------:R-:W3:Y:S01]  /*0bc0*/  LDG.E.U16.CONSTANT R19, desc[UR10][R26.64+0x1c] ;  /* 0x00001c0a1a137981 */ /* 0x000ee2000c1e9500 */
[----:B--2---:R-:W-:-:S03]  /*0bd0*/  IMAD.SHL.U32 R15, R5, 0x4, RZ ;  /* 0x00000004050f7824 */ /* 0x004fc600078e00ff */
[----:B------:R-:W2:Y:S01]  /*0be0*/  LDL R18, [R18] ;  /* 0x0000000012127983 */ /* 0x000ea20000100800 */
[----:B------:R-:W-:Y:S01]  /*0bf0*/  IMAD.IADD R24, R1, 0x1, R4 ;  /* 0x0000000101187824 */ /* 0x000fe200078e0204 */
[----:B------:R-:W-:Y:S02]  /*0c00*/  LEA R10, R10, UR16, 0x2 ;  /* 0x000000100a0a7c11 */ /* 0x000fe4000f8e10ff */
[----:B------:R-:W5:Y:S01]  /*0c10*/  LDG.E.U16.CONSTANT R14, desc[UR10][R26.64+0x1e] ;  /* 0x00001e0a1a0e7981 */ /* 0x000f62000c1e9500 */
[----:B------:R-:W-:Y:S02]  /*0c20*/  LOP3.LUT R4, R15, 0x3c, RZ, 0xc0, !PT ;  /* 0x0000003c0f047812 */ /* 0x000fe400078ec0ff */
[----:B------:R-:W-:Y:S01]  /*0c30*/  SHF.L.U32 R22, R21, 0x10, RZ ;  /* 0x0000001015167819 */ /* 0x000fe200000006ff */
[----:B------:R0:W5:Y:S02]  /*0c40*/  LDL R15, [R24] ;  /* 0x00000000180f7983 */ /* 0x0001640000100800 */
[----:B------:R-:W-:-:S02]  /*0c50*/  IMAD.IADD R25, R1, 0x1, R4 ;  /* 0x0000000101197824 */ /* 0x000fc400078e0204 */
[----:B------:R-:W5:Y:S01]  /*0c60*/  LDG.E.U16.CONSTANT R4, desc[UR10][R26.64+0x20] ;  /* 0x0000200a1a047981 */ /* 0x000f62000c1e9500 */
[----:B------:R-:W-:-:S03]  /*0c70*/  FFMA R22, R12, R22, R13 ;  /* 0x000000160c167223 */ /* 0x000fc6000000000d */
[----:B------:R-:W5:Y:S01]  /*0c80*/  LDL R10, [R10] ;  /* 0x000000000a0a7983 */ /* 0x000f620000100800 */
[----:B------:R-:W-:-:S03]  /*0c90*/  IADD3 R12, P0, PT, R6, UR8, RZ ;  /* 0x00000008060c7c10 */ /* 0x000fc6000ff1e0ff */
[----:B------:R-:W5:Y:S01]  /*0ca0*/  LDL R21, [R25] ;  /* 0x0000000019157983 */ /* 0x000f620000100800 */
[----:B------:R-:W-:-:S03]  /*0cb0*/  LOP3.LUT R5, R5, 0xf0, RZ, 0xc0, !PT ;  /* 0x000000f005057812 */ /* 0x000fc600078ec0ff */
[----:B------:R-:W5:Y:S01]  /*0cc0*/  LDG.E.U8.CONSTANT R6, desc[UR10][R6.64] ;  /* 0x0000000a06067981 */ /* 0x000f62000c1e9100 */
[----:B------:R-:W-:Y:S01]  /*0cd0*/  IADD3.X R13, PT, PT, R7, UR12, RZ, P0, !PT ;  /* 0x0000000c070d7c10 */ /* 0x000fe200087fe4ff */
[----:B------:R-:W-:Y:S01]  /*0ce0*/  IMAD.U32 R23, R23, 0x10000, RZ ;  /* 0x0001000017177824 */ /* 0x000fe200078e00ff */
[----:B0-----:R-:W-:Y:S02]  /*0cf0*/  SHF.R.U32.HI R24, RZ, 0x4, R5 ;  /* 0x00000004ff187819 */ /* 0x001fe40000011605 */
[----:B------:R-:W5:Y:S01]  /*0d00*/  LDG.E.U16.CONSTANT R5, desc[UR10][R26.64+0x22] ;  /* 0x0000220a1a057981 */ /* 0x000f62000c1e9500 */
[----:B------:R-:W-:Y:S01]  /*0d10*/  FFMA R23, R11, R23, R22 ;  /* 0x000000170b177223 */ /* 0x000fe20000000016 */
[----:B------:R-:W-:Y:S02]  /*0d20*/  LEA R11, R24, UR16, 0x2 ;  /* 0x00000010180b7c11 */ /* 0x000fe4000f8e10ff */
[----:B------:R0:W5:Y:S04]  /*0d30*/  LDG.E.U8.CONSTANT R7, desc[UR10][R12.64] ;  /* 0x0000000a0c077981 */ /* 0x000168000c1e9100 */
[----:B------:R-:W5:Y:S01]  /*0d40*/  LDL R11, [R11] ;  /* 0x000000000b0b7983 */ /* 0x000f620000100800 */
[----:B----4-:R-:W-:Y:S01]  /*0d50*/  IMAD.U32 R9, R9, 0x10000, RZ ;  /* 0x0001000009097824 */ /* 0x010fe200078e00ff */
[----:B0-----:R-:W-:-:S04]  /*0d60*/  IADD3 R12, P0, PT, R12, UR8, RZ ;  /* 0x000000080c0c7c10 */ /* 0x001fc8000ff1e0ff */
[----:B------:R-:W-:Y:S01]  /*0d70*/  IADD3.X R13, PT, PT, R13, UR12, RZ, P0, !PT ;  /* 0x0000000c0d0d7c10 */ /* 0x000fe200087fe4ff */
[----:B---3--:R-:W-:Y:S02]  /*0d80*/  IMAD.U32 R22, R19, 0x10000, RZ ;  /* 0x0001000013167824 */ /* 0x008fe400078e00ff */
[----:B--2---:R-:W-:Y:S01]  /*0d90*/  FFMA R18, R18, R9, R23 ;  /* 0x0000000912127223 */ /* 0x004fe20000000017 */
[----:B-----5:R-:W-:Y:S02]  /*0da0*/  IMAD.U32 R9, R14, 0x10000, RZ ;  /* 0x000100000e097824 */ /* 0x020fe400078e00ff */
[----:B------:R-:W-:Y:S02]  /*0db0*/  IMAD.SHL.U32 R14, R8, 0x4, RZ ;  /* 0x00000004080e7824 */ /* 0x000fe400078e00ff */
[----:B------:R-:W-:-:S03]  /*0dc0*/  FFMA R15, R15, R22, R18 ;  /* 0x000000160f0f7223 */ /* 0x000fc60000000012 */
[----:B------:R-:W-:Y:S02]  /*0dd0*/  LOP3.LUT R14, R14, 0x3c, RZ, 0xc0, !PT ;  /* 0x0000003c0e0e7812 */ /* 0x000fe400078ec0ff */
[----:B------:R-:W-:Y:S01]  /*0de0*/  SHF.L.U32 R18, R4, 0x10, RZ ;  /* 0x0000001004127819 */ /* 0x000fe200000006ff */
[----:B------:R-:W-:Y:S01]  /*0df0*/  FFMA R4, R10, R9, R15 ;  /* 0x000000090a047223 */ /* 0x000fe2000000000f */
[----:B------:R-:W-:Y:S01]  /*0e00*/  LOP3.LUT R9, R8, 0xf0, RZ, 0xc0, !PT ;  /* 0x000000f008097812 */ /* 0x000fe200078ec0ff */
[----:B------:R-:W-:Y:S01]  /*0e10*/  IMAD.IADD R24, R1, 0x1, R14 ;  /* 0x0000000101187824 */ /* 0x000fe200078e020e */
[----:B------:R-:W2:Y:S01]  /*0e20*/  LDG.E.U16.CONSTANT R8, desc[UR10][R26.64+0x24] ;  /* 0x0000240a1a087981 */ /* 0x000ea2000c1e9500 */
[----:B------:R-:W-:Y:S01]  /*0e30*/  FFMA R4, R21, R18, R4 ;  /* 0x0000001215047223 */ /* 0x000fe20000000004 */
[----:B------:R-:W-:Y:S02]  /*0e40*/  SHF.R.U32.HI R15, RZ, 0x4, R9 ;  /* 0x00000004ff0f7819 */ /* 0x000fe40000011609 */
[----:B------:R-:W3:Y:S01]  /*0e50*/  LDG.E.U16.CONSTANT R10, desc[UR10][R26.64+0x26] ;  /* 0x0000260a1a0a7981 */ /* 0x000ee2000c1e9500 */
[C---:B------:R-:W-:Y:S01]  /*0e60*/  IMAD.SHL.U32 R18, R6.reuse, 0x4, RZ ;  /* 0x0000000406127824 */ /* 0x040fe200078e00ff */
[----:B------:R-:W-:-:S02]  /*0e70*/  LOP3.LUT R14, R6, 0xf0, RZ, 0xc0, !PT ;  /* 0x000000f0060e7812 */ /* 0x000fc400078ec0ff */
[----:B------:R-:W-:Y:S01]  /*0e80*/  LEA R15, R15, UR16, 0x2 ;  /* 0x000000100f0f7c11 */ /* 0x000fe2000f8e10ff */
[----:B------:R-:W4:Y:S01]  /*0e90*/  LDL R24, [R24] ;  /* 0x0000000018187983 */ /* 0x000f220000100800 */
[----:B------:R-:W-:Y:S02]  /*0ea0*/  SHF.R.U32.HI R14, RZ, 0x4, R14 ;  /* 0x00000004ff0e7819 */ /* 0x000fe4000001160e */
[----:B------:R-:W-:Y:S01]  /*0eb0*/  LOP3.LUT R6, R18, 0x3c, RZ, 0xc0, !PT ;  /* 0x0000003c12067812 */ /* 0x000fe200078ec0ff */
[----:B------:R-:W5:Y:S01]  /*0ec0*/  LDG.E.U16.CONSTANT R9, desc[UR10][R26.64+0x28] ;  /* 0x0000280a1a097981 */ /* 0x000f62000c1e9500 */
[----:B------:R-:W-:Y:S01]  /*0ed0*/  LEA R19, R14, UR16, 0x2 ;  /* 0x000000100e137c11 */ /* 0x000fe2000f8e10ff */
[----:B------:R-:W-:Y:S01]  /*0ee0*/  IMAD.SHL.U32 R18, R7, 0x4, RZ ;  /* 0x0000000407127824 */ /* 0x000fe200078e00ff */
[----:B------:R-:W-:Y:S01]  /*0ef0*/  IADD3 R22, PT, PT, R1, R6, RZ ;  /* 0x0000000601167210 */ /* 0x000fe20007ffe0ff */
[----:B------:R0:W5:Y:S01]  /*0f00*/  LDL R23, [R15] ;  /* 0x000000000f177983 */ /* 0x0001620000100800 */
[----:B------:R-:W-:Y:S01]  /*0f10*/  IADD3 R14, P0, PT, R12, UR8, RZ ;  /* 0x000000080c0e7c10 */ /* 0x000fe2000ff1e0ff */
[----:B------:R-:W-:Y:S01]  /*0f20*/  IMAD.U32 R5, R5, 0x10000, RZ ;  /* 0x0001000005057824 */ /* 0x000fe200078e00ff */
[----:B------:R-:W-:Y:S01]  /*0f30*/  LOP3.LUT R6, R18, 0x3c, RZ, 0xc0, !PT ;  /* 0x0000003c12067812 */ /* 0x000fe200078ec0ff */
[----:B------:R-:W5:Y:S02]  /*0f40*/  LDG.E.U8.CONSTANT R12, desc[UR10][R12.64] ;  /* 0x0000000a0c0c7981 */ /* 0x000f64000c1e9100 */
[----:B------:R-:W-:Y:S01]  /*0f50*/  FFMA R29, R11, R5, R4 ;  /* 0x000000050b1d7223 */ /* 0x000fe20000000004 */
[----:B0-----:R-:W-:Y:S01]  /*0f60*/  IADD3.X R15, PT, PT, R13, UR12, RZ, P0, !PT ;  /* 0x0000000c0d0f7c10 */ /* 0x001fe200087fe4ff */
[----:B------:R-:W5:Y:S01]  /*0f70*/  LDG.E.U16.CONSTANT R21, desc[UR10][R26.64+0x2a] ;  /* 0x00002a0a1a157981 */ /* 0x000f62000c1e9500 */
[----:B------:R-:W-:Y:S01]  /*0f80*/  IADD3 R4, P0, PT, R14, UR8, RZ ;  /* 0x000000080e047c10 */ /* 0x000fe2000ff1e0ff */
[----:B------:R-:W-:-:S02]  /*0f90*/  IMAD.IADD R6, R1, 0x1, R6 ;  /* 0x0000000101067824 */ /* 0x000fc400078e0206 */
[----:B------:R-:W5:Y:S01]  /*0fa0*/  LDL R22, [R22] ;  /* 0x0000000016167983 */ /* 0x000f620000100800 */
[----:B------:R-:W-:-:S03]  /*0fb0*/  IADD3.X R5, PT, PT, R15, UR12, RZ, P0, !PT ;  /* 0x0000000c0f057c10 */ /* 0x000fc600087fe4ff */
[----:B------:R-:W5:Y:S04]  /*0fc0*/  LDG.E.U16.CONSTANT R18, desc[UR10][R26.64+0x2c] ;  /* 0x00002c0a1a127981 */ /* 0x000f68000c1e9500 */
[----:B------:R0:W5:Y:S04]  /*0fd0*/  LDG.E.U8.CONSTANT R11, desc[UR10][R14.64] ;  /* 0x0000000a0e0b7981 */ /* 0x000168000c1e9100 */
[----:B------:R-:W5:Y:S04]  /*0fe0*/  LDL R19, [R19] ;  /* 0x0000000013137983 */ /* 0x000f680000100800 */
[----:B------:R-:W5:Y:S01]  /*0ff0*/  LDL R6, [R6] ;  /* 0x0000000006067983 */ /* 0x000f620000100800 */
[----:B0-----:R-:W-:-:S03]  /*1000*/  IADD3 R14, P0, PT, R4, UR8, RZ ;  /* 0x00000008040e7c10 */ /* 0x001fc6000ff1e0ff */
[----:B------:R0:W5:Y:S01]  /*1010*/  LDG.E.U8.CONSTANT R25, desc[UR10][R4.64] ;  /* 0x0000000a04197981 */ /* 0x000162000c1e9100 */
[----:B------:R-:W-:-:S05]  /*1020*/  IADD3.X R15, PT, PT, R5, UR12, RZ, P0, !PT ;  /* 0x0000000c050f7c10 */ /* 0x000fca00087fe4ff */
[----:B------:R1:W5:Y:S01]  /*1030*/  LDG.E.U8.CONSTANT R28, desc[UR10][R14.64] ;  /* 0x0000000a0e1c7981 */ /* 0x000362000c1e9100 */
[----:B0-----:R-:W-:-:S03]  /*1040*/  LOP3.LUT R4, R7, 0xf0, RZ, 0xc0, !PT ;  /* 0x000000f007047812 */ /* 0x001fc600078ec0ff */
[----:B------:R-:W5:Y:S01]  /*1050*/  LDG.E.U16.CONSTANT R5, desc[UR10][R26.64+0x2e] ;  /* 0x00002e0a1a057981 */ /* 0x000f62000c1e9500 */
[----:B------:R-:W-:-:S03]  /*1060*/  SHF.R.U32.HI R4, RZ, 0x4, R4 ;  /* 0x00000004ff047819 */ /* 0x000fc60000011604 */
[----:B------:R-:W5:Y:S01]  /*1070*/  LDG.E.U16.CONSTANT R7, desc[UR10][R26.64+0x36] ;  /* 0x0000360a1a077981 */ /* 0x000f62000c1e9500 */
[----:B-1----:R-:W-:Y:S01]  /*1080*/  LEA R15, R4, UR16, 0x2 ;  /* 0x00000010040f7c11 */ /* 0x002fe2000f8e10ff */
[----:B--2---:R-:W-:Y:S02]  /*1090*/  IMAD.U32 R8, R8, 0x10000, RZ ;  /* 0x0001000008087824 */ /* 0x004fe400078e00ff */
[----:B---3--:R-:W-:Y:S02]  /*10a0*/  IMAD.U32 R10, R10, 0x10000, RZ ;  /* 0x000100000a0a7824 */ /* 0x008fe400078e00ff */
[----:B----4-:R-:W-:Y:S01]  /*10b0*/  FFMA R8, R24, R8, R29 ;  /* 0x0000000818087223 */ /* 0x010fe2000000001d */
[----:B-----5:R-:W-:-:S03]  /*10c0*/  SHF.L.U32 R9, R9, 0x10, RZ ;  /* 0x0000001009097819 */ /* 0x020fc600000006ff */
[----:B------:R-:W-:Y:S02]  /*10d0*/  FFMA R23, R23, R10, R8 ;  /* 0x0000000a17177223 */ /* 0x000fe40000000008 */
[----:B------:R-:W2:Y:S01]  /*10e0*/  LDG.E.U16.CONSTANT R10, desc[UR10][R26.64+0x32] ;  /* 0x0000320a1a0a7981 */ /* 0x000ea2000c1e9500 */
[C---:B------:R-:W-:Y:S01]  /*10f0*/  IMAD.SHL.U32 R14, R12.reuse, 0x4, RZ ;  /* 0x000000040c0e7824 */ /* 0x040fe200078e00ff */
[----:B------:R-:W-:Y:S02]  /*1100*/  LOP3.LUT R13, R12, 0xf0, RZ, 0xc0, !PT ;  /* 0x000000f00c0d7812 */ /* 0x000fe400078ec0ff */
[----:B------:R-:W3:Y:S01]  /*1110*/  LDG.E.U16.CONSTANT R12, desc[UR10][R26.64+0x38] ;  /* 0x0000380a1a0c7981 */ /* 0x000ee2000c1e9500 */
[----:B------:R-:W-:Y:S01]  /*1120*/  IMAD.U32 R8, R21, 0x10000, RZ ;  /* 0x0001000015087824 */ /* 0x000fe200078e00ff */
[----:B------:R-:W-:Y:S01]  /*1130*/  LOP3.LUT R4, R14, 0x3c, RZ, 0xc0, !PT ;  /* 0x0000003c0e047812 */ /* 0x000fe200078ec0ff */
[----:B------:R-:W-:Y:S01]  /*1140*/  FFMA R22, R22, R9, R23 ;  /* 0x0000000916167223 */ /* 0x000fe20000000017 */
[----:B------:R-:W-:Y:S01]  /*1150*/  SHF.R.U32.HI R14, RZ, 0x4, R13 ;  /* 0x00000004ff0e7819 */ /* 0x000fe2000001160d */
[----:B------:R-:W-:-:S02]  /*1160*/  IMAD.U32 R9, R18, 0x10000, RZ ;  /* 0x0001000012097824 */ /* 0x000fc400078e00ff */
[C---:B------:R-:W-:Y:S01]  /*1170*/  IMAD.SHL.U32 R18, R11.reuse, 0x4, RZ ;  /* 0x000000040b127824 */ /* 0x040fe200078e00ff */
[----:B------:R-:W-:Y:S02]  /*1180*/  LOP3.LUT R13, R11, 0xf0, RZ, 0xc0, !PT ;  /* 0x000000f00b0d7812 */ /* 0x000fe400078ec0ff */
[----:B------:R-:W4:Y:S01]  /*1190*/  LDL R11, [R15] ;  /* 0x000000000f0b7983 */ /* 0x000f220000100800 */
[----:B------:R-:W-:Y:S01]  /*11a0*/  FFMA R19, R19, R8, R22 ;  /* 0x0000000813137223 */ /* 0x000fe20000000016 */
[----:B------:R-:W-:Y:S02]  /*11b0*/  IADD3 R22, PT, PT, R1, R4, RZ ;  /* 0x0000000401167210 */ /* 0x000fe40007ffe0ff */
[----:B------:R-:W5:Y:S01]  /*11c0*/  LDG.E.U16.CONSTANT R8, desc[UR10][R26.64+0x30] ;  /* 0x0000300a1a087981 */ /* 0x000f62000c1e9500 */
[----:B------:R-:W-:Y:S01]  /*11d0*/  FFMA R6, R6, R9, R19 ;  /* 0x0000000906067223 */ /* 0x000fe20000000013 */
[----:B------:R-:W-:Y:S02]  /*11e0*/  LEA R14, R14, UR16, 0x2 ;  /* 0x000000100e0e7c11 */ /* 0x000fe4000f8e10ff */
[----:B------:R-:W-:Y:S01]  /*11f0*/  LOP3.LUT R4, R18, 0x3c, RZ, 0xc0, !PT ;  /* 0x0000003c12047812 */ /* 0x000fe200078ec0ff */
[----:B------:R-:W-:Y:S01]  /*1200*/  IMAD.SHL.U32 R21, R25, 0x4, RZ ;  /* 0x0000000419157824 */ /* 0x000fe200078e00ff */
[----:B------:R-:W-:Y:S01]  /*1210*/  SHF.R.U32.HI R19, RZ, 0x4, R13 ;  /* 0x00000004ff137819 */ /* 0x000fe2000001160d */
[----:B------:R-:W3:Y:S04]  /*1220*/  LDG.E.U16.CONSTANT R9, desc[UR10][R26.64+0x34] ;  /* 0x0000340a1a097981 */ /* 0x000ee8000c1e9500 */
[----:B------:R0:W3:Y:S01]  /*1230*/  LDL R13, [R22] ;  /* 0x00000000160d7983 */ /* 0x0000e20000100800 */
[----:B------:R-:W-:Y:S01]  /*1240*/  IMAD.IADD R23, R1, 0x1, R4 ;  /* 0x0000000101177824 */ /* 0x000fe200078e0204 */
[----:B------:R-:W-:-:S02]  /*1250*/  LOP3.LUT R4, R21, 0x3c, RZ, 0xc0, !PT ;  /* 0x0000003c15047812 */ /* 0x000fc400078ec0ff */
[----:B------:R-:W3:Y:S01]  /*1260*/  LDL R14, [R14] ;  /* 0x000000000e0e7983 */ /* 0x000ee20000100800 */
[----:B------:R-:W-:Y:S02]  /*1270*/  LOP3.LUT R18, R25, 0xf0, RZ, 0xc0, !PT ;  /* 0x000000f019127812 */ /* 0x000fe400078ec0ff */
[----:B------:R-:W-:Y:S01]  /*1280*/  LEA R25, R19, UR16, 0x2 ;  /* 0x0000001013197c11 */ /* 0x000fe2000f8e10ff */
[----:B------:R-:W3:Y:S01]  /*1290*/  LDL R15, [R23] ;  /* 0x00000000170f7983 */ /* 0x000ee20000100800 */
[C---:B------:R-:W-:Y:S01]  /*12a0*/  LOP3.LUT R24, R28.reuse, 0xf0, RZ, 0xc0, !PT ;  /* 0x000000f01c187812 */ /* 0x040fe200078ec0ff */
[----:B------:R-:W-:Y:S01]  /*12b0*/  IMAD.SHL.U32 R28, R28, 0x4, RZ ;  /* 0x000000041c1c7824 */ /* 0x000fe200078e00ff */
[----:B------:R-:W-:Y:S01]  /*12c0*/  SHF.R.U32.HI R19, RZ, 0x4, R18 ;  /* 0x00000004ff137819 */ /* 0x000fe20000011612 */
[----:B0-----:R-:W-:Y:S01]  /*12d0*/  IMAD.IADD R22, R1, 0x1, R4 ;  /* 0x0000000101167824 */ /* 0x001fe200078e0204 */
[----:B------:R0:W3:Y:S02]  /*12e0*/  LDL R18, [R25] ;  /* 0x0000000019127983 */ /* 0x0000e40000100800 */
[----:B------:R-:W-:-:S02]  /*12f0*/  LEA R19, R19, UR16, 0x2 ;  /* 0x0000001013137c11 */ /* 0x000fc4000f8e10ff */
[----:B------:R-:W-:Y:S01]  /*1300*/  LOP3.LUT R4, R28, 0x3c, RZ, 0xc0, !PT ;  /* 0x0000003c1c047812 */ /* 0x000fe200078ec0ff */
[----:B------:R-:W3:Y:S01]  /*1310*/  LDG.E.U16.CONSTANT R21, desc[UR10][R26.64+0x3a] ;  /* 0x00003a0a1a157981 */ /* 0x000ee2000c1e9500 */
[----:B------:R-:W-:-:S03]  /*1320*/  SHF.R.U32.HI R24, RZ, 0x4, R24 ;  /* 0x00000004ff187819 */ /* 0x000fc60000011618 */
[----:B------:R-:W3:Y:S01]  /*1330*/  LDL R22, [R22] ;  /* 0x0000000016167983 */ /* 0x000ee20000100800 */
[----:B------:R-:W-:-:S03]  /*1340*/  IADD3 R28, PT, PT, R1, R4, RZ ;  /* 0x00000004011c7210 */ /* 0x000fc60007ffe0ff */
[----:B------:R-:W3:Y:S01]  /*1350*/  LDL R19, [R19] ;  /* 0x0000000013137983 */ /* 0x000ee20000100800 */
[----:B0-----:R-:W-:-:S03]  /*1360*/  LEA R25, R24, UR16, 0x2 ;  /* 0x0000001018197c11 */ /* 0x001fc6000f8e10ff */
[----:B------:R-:W3:Y:S04]  /*1370*/  LDG.E.U16.CONSTANT R4, desc[UR10][R26.64+0x3c] ;  /* 0x00003c0a1a047981 */ /* 0x000ee8000c1e9500 */
[----:B------:R-:W3:Y:S04]  /*1380*/  LDG.E.U16.CONSTANT R23, desc[UR10][R26.64+0x3e] ;  /* 0x00003e0a1a177981 */ /* 0x000ee8000c1e9500 */
[----:B------:R-:W3:Y:S04]  /*1390*/  LDL R24, [R28] ;  /* 0x000000001c187983 */ /* 0x000ee80000100800 */
[----:B------:R-:W3:Y:S01]  /*13a0*/  LDL R25, [R25] ;  /* 0x0000000019197983 */ /* 0x000ee20000100800 */
[----:B------:R-:W-:Y:S01]  /*13b0*/  IMAD.U32 R5, R5, 0x10000, RZ ;  /* 0x0001000005057824 */ /* 0x000fe200078e00ff */
[----:B------:R-:W-:Y:S01]  /*13c0*/  SHF.L.U32 R7, R7, 0x10, RZ ;  /* 0x0000001007077819 */ /* 0x000fe200000006ff */
[----:B------:R-:W-:-:S04]  /*13d0*/  UIADD3 UR9, UPT, UPT, UR9, 0x1, URZ ;  /* 0x0000000109097890 */ /* 0x000fc8000fffe0ff */
[----:B------:R-:W-:Y:S01]  /*13e0*/  UISETP.NE.AND UP0, UPT, UR9, URZ, UPT ;  /* 0x000000ff0900728c */ /* 0x000fe2000bf05270 */
[----:B------:R-:W-:Y:S01]  /*13f0*/  IADD3 R20, PT, PT, R20, 0x20, RZ ;  /* 0x0000002014147810 */ /* 0x000fe20007ffe0ff */
[----:B------:R-:W-:Y:S02]  /*1400*/  ULEA UR5, UR8, UR5, 0x4 ;  /* 0x0000000508057291 */ /* 0x000fe4000f8e20ff */
[----:B------:R-:W-:Y:S01]  /*1410*/  UIADD3 UR4, UPT, UPT, UR4, UR8, URZ ;  /* 0x0000000804047290 */ /* 0x000fe2000fffe0ff */
[----:B----4-:R-:W-:Y:S01]  /*1420*/  FFMA R6, R11, R5, R6 ;  /* 0x000000050b067223 */ /* 0x010fe20000000006 */
[----:B-----5:R-:W-:Y:S02]  /*1430*/  IMAD.U32 R8, R8, 0x10000, RZ ;  /* 0x0001000008087824 */ /* 0x020fe400078e00ff */
[----:B--2---:R-:W-:Y:S02]  /*1440*/  IMAD.U32 R5, R10, 0x10000, RZ ;  /* 0x000100000a057824 */ /* 0x004fe400078e00ff */
[----:B---3--:R-:W-:Y:S01]  /*1450*/  FFMA R13, R13, R8, R6 ;  /* 0x000000080d0d7223 */ /* 0x008fe20000000006 */
[----:B------:R-:W-:-:S03]  /*1460*/  IMAD.U32 R6, R9, 0x10000, RZ ;  /* 0x0001000009067824 */ /* 0x000fc600078e00ff */
[----:B------:R-:W-:-:S04]  /*1470*/  FFMA R14, R14, R5, R13 ;  /* 0x000000050e0e7223 */ /* 0x000fc8000000000d */
[----:B------:R-:W-:Y:S01]  /*1480*/  FFMA R15, R15, R6, R14 ;  /* 0x000000060f0f7223 */ /* 0x000fe2000000000e */
[----:B------:R-:W-:-:S03]  /*1490*/  IMAD.U32 R5, R12, 0x10000, RZ ;  /* 0x000100000c057824 */ /* 0x000fc600078e00ff */
[----:B------:R-:W-:Y:S01]  /*14a0*/  FFMA R7, R18, R7, R15 ;  /* 0x0000000712077223 */ /* 0x000fe2000000000f */
[----:B------:R-:W-:-:S03]  /*14b0*/  IMAD.U32 R6, R21, 0x10000, RZ ;  /* 0x0001000015067824 */ /* 0x000fc600078e00ff */
[----:B------:R-:W-:-:S04]  /*14c0*/  FFMA R22, R22, R5, R7 ;  /* 0x0000000516167223 */ /* 0x000fc80000000007 */
[----:B------:R-:W-:Y:S01]  /*14d0*/  FFMA R19, R19, R6, R22 ;  /* 0x0000000613137223 */ /* 0x000fe20000000016 */
[----:B------:R-:W-:Y:S02]  /*14e0*/  IMAD.U32 R5, R4, 0x10000, RZ ;  /* 0x0001000004057824 */ /* 0x000fe400078e00ff */
[----:B------:R-:W-:Y:S02]  /*14f0*/  IMAD.U32 R22, R23, 0x10000, RZ ;  /* 0x0001000017167824 */ /* 0x000fe400078e00ff */
[----:B------:R-:W-:-:S04]  /*1500*/  FFMA R24, R24, R5, R19 ;  /* 0x0000000518187223 */ /* 0x000fc80000000013 */
[----:B------:R-:W-:Y:S01]  /*1510*/  FFMA R22, R25, R22, R24 ;  /* 0x0000001619167223 */ /* 0x000fe20000000018 */
[----:B------:R-:W-:Y:S06]  /*1520*/  BRA.U UP0, `(.L_x_74) ;  /* 0xffffffed00347547 */ /* 0x000fec000b83ffff */
.L_x_73:
[----:B------:R-:W-:-:S09]  /*1530*/  UISETP.GE.AND UP0, UPT, UR7, 0x1, UPT ;  /* 0x000000010700788c */ /* 0x000fd2000bf06270 */
[----:B------:R-:W-:Y:S05]  /*1540*/  BRA.U !UP0, `(.L_x_75) ;  /* 0x0000000d08307547 */ /* 0x000fea000b800000 */
[----:B------:R-:W-:-:S06]  /*1550*/  UIMAD UR4, UR6, UR8, URZ ;  /* 0x00000008060472a4 */ /* 0x000fcc000f8e02ff */
[----:B------:R-:W-:Y:S01]  /*1560*/  IMAD.U32 R4, RZ, RZ, UR4 ;  /* 0x00000004ff047e24 */ /* 0x000fe2000f8e00ff */
[----:B------:R-:W-:-:S04]  /*1570*/  IADD3 R6, P0, PT, R3, UR4, RZ ;  /* 0x0000000403067c10 */ /* 0x000fc8000ff1e0ff */
[----:B------:R-:W-:Y:S01]  /*1580*/  LEA.HI.X.SX32 R7, R4, R17, 0x1, P0 ;  /* 0x0000001104077211 */ /* 0x000fe200000f0eff */
[----:B------:R-:W0:Y:S04]  /*1590*/  LDCU.64 UR4, c[0x0][0x380] ;  /* 0x00007000ff0477ac */ /* 0x000e280008000a00 */
[----:B------:R-:W2:Y:S01]  /*15a0*/  LDG.E.U8.CONSTANT R6, desc[UR10][R6.64] ;  /* 0x0000000a06067981 */ /* 0x000ea2000c1e9100 */
[----:B------:R-:W-:Y:S01]  /*15b0*/  USHF.L.U32 UR6, UR6, 0x5, URZ ;  /* 0x0000000506067899 */ /* 0x000fe200080006ff */
[----:B------:R-:W-:Y:S01]  /*15c0*/  HFMA2 R14, -RZ, RZ, 0, 0 ;  /* 0x00000000ff0e7431 */ /* 0x000fe200000001ff */
[----:B------:R-:W-:Y:S01]  /*15d0*/  PLOP3.LUT P0, PT, PT, PT, PT, 0x80, 0x8 ;  /* 0x000000000008781c */ /* 0x000fe20003f0f070 */
[----:B------:R-:W-:-:S03]  /*15e0*/  UIADD3 UR9, UPT, UPT, UR7, -0x1, URZ ;  /* 0xffffffff07097890 */ /* 0x000fc6000fffe0ff */
[----:B------:R-:W-:Y:S01]  /*15f0*/  IMAD.U32 R13, RZ, RZ, UR6 ;  /* 0x00000006ff0d7e24 */ /* 0x000fe2000f8e00ff */
[----:B0-----:R-:W-:-:S04]  /*1600*/  UIADD3 UR4, UP0, UPT, UR4, 0x2, URZ ;  /* 0x0000000204047890 */ /* 0x001fc8000ff1e0ff */
[----:B------:R-:W-:Y:S02]  /*1610*/  UIADD3.X UR5, UPT, UPT, URZ, UR5, URZ, UP0, !UPT ;  /* 0x00000005ff057290 */ /* 0x000fe400087fe4ff */
[----:B------:R-:W-:Y:S01]  /*1620*/  UISETP.GT.AND UP0, UPT, UR7, 0x6, UPT ;  /* 0x000000060700788c */ /* 0x000fe2000bf04270 */
[----:B------:R-:W-:-:S03]  /*1630*/  IMAD.U32 R4, RZ, RZ, UR4 ;  /* 0x00000004ff047e24 */ /* 0x000fc6000f8e00ff */
[----:B------:R-:W-:Y:S02]  /*1640*/  IMAD.U32 R5, RZ, RZ, UR5 ;  /* 0x00000005ff057e24 */ /* 0x000fe4000f8e00ff */
[----:B--2---:R-:W-:-:S05]  /*1650*/  IMAD.SHL.U32 R3, R6, 0x4, RZ ;  /* 0x0000000406037824 */ /* 0x004fca00078e00ff */
[----:B------:R-:W-:-:S04]  /*1660*/  LOP3.LUT R3, R3, 0x3fc, RZ, 0xc0, !PT ;  /* 0x000003fc03037812 */ /* 0x000fc800078ec0ff */
[----:B------:R0:W1:Y:S01]  /*1670*/  LDC R12, c[0x3][R3+0x40] ;  /* 0x00c01000030c7b82 */ /* 0x0000620000000800 */
[----:B------:R-:W-:Y:S05]  /*1680*/  BRA.U !UP0, `(.L_x_76) ;  /* 0x0000000508a47547 */ /* 0x000fea000b800000 */
[----:B------:R-:W-:Y:S01]  /*1690*/  PLOP3.LUT P0, PT, PT, PT, PT, 0x8, 0x80 ;  /* 0x000000000080781c */ /* 0x000fe20003f0e170 */
[----:B------:R-:W2:Y:S01]  /*16a0*/  LDCU UR8, c[0x0][0x3a4] ;  /* 0x00007480ff0877ac */ /* 0x000ea20008000800 */
[----:B------:R-:W-:-:S12]  /*16b0*/  UIADD3 UR4, UPT, UPT, UR7, -0x6, URZ ;  /* 0xfffffffa07047890 */ /* 0x000fd8000fffe0ff */
.L_x_77:
[----:B0-----:R-:W-:Y:S01]  /*16c0*/  SHF.R.S32.HI R3, RZ, 0x1, R13 ;  /* 0x00000001ff037819 */ /* 0x001fe2000001140d */
[----:B------:R-:W-:-:S04]  /*16d0*/  VIADD R7, R13, 0x2 ;  /* 0x000000020d077836 */ /* 0x000fc80000000000 */
[----:B--2---:R-:W-:Y:S01]  /*16e0*/  IMAD R3, R3, UR8, RZ ;  /* 0x0000000803037c24 */ /* 0x004fe2000f8e02ff */
[----:B------:R-:W-:-:S04]  /*16f0*/  SHF.R.S32.HI R6, RZ, 0x1, R7 ;  /* 0x00000001ff067819 */ /* 0x000fc80000011407 */
[----:B------:R-:W-:Y:S01]  /*1700*/  IADD3 R8, P1, PT, R3, R2, RZ ;  /* 0x0000000203087210 */ /* 0x000fe20007f3e0ff */
[----:B------:R-:W-:Y:S02]  /*1710*/  IMAD R11, R6, UR8, RZ ;  /* 0x00000008060b7c24 */ /* 0x000fe4000f8e02ff */
[----:B------:R-:W-:Y:S01]  /*1720*/  VIADD R25, R13, 0x4 ;  /* 0x000000040d197836 */ /* 0x000fe20000000000 */
[----:B------:R-:W-:Y:S02]  /*1730*/  LEA.HI.X.SX32 R9, R3, R16, 0x1, P1 ;  /* 0x0000001003097211 */ /* 0x000fe400008f0eff */
[C---:B------:R-:W-:Y:S02]  /*1740*/  IADD3 R20, P1, PT, R11.reuse, R2, RZ ;  /* 0x000000020b147210 */ /* 0x040fe40007f3e0ff */
[----:B------:R-:W-:Y:S01]  /*1750*/  SHF.R.S32.HI R6, RZ, 0x1, R25 ;  /* 0x00000001ff067819 */ /* 0x000fe20000011419 */
[----:B------:R0:W2:Y:S01]  /*1760*/  LDG.E.U8.CONSTANT R3, desc[UR10][R8.64] ;  /* 0x0000000a08037981 */ /* 0x0000a2000c1e9100 */
[----:B------:R-:W-:Y:S01]  /*1770*/  LEA.HI.X.SX32 R21, R11, R16, 0x1, P1 ;  /* 0x000000100b157211 */ /* 0x000fe200008f0eff */
[----:B------:R-:W-:-:S02]  /*1780*/  VIADD R27, R13, 0x6 ;  /* 0x000000060d1b7836 */ /* 0x000fc40000000000 */
[----:B------:R-:W-:Y:S02]  /*1790*/  IMAD R11, R6, UR8, RZ ;  /* 0x00000008060b7c24 */ /* 0x000fe4000f8e02ff */
[----:B------:R-:W3:Y:S01]  /*17a0*/  LDG.E.U8.CONSTANT R15, desc[UR10][R20.64] ;  /* 0x0000000a140f7981 */ /* 0x000ee2000c1e9100 */
[----:B------:R-:W-:Y:S02]  /*17b0*/  SHF.R.S32.HI R6, RZ, 0x1, R27 ;  /* 0x00000001ff067819 */ /* 0x000fe4000001141b */
[----:B------:R-:W-:-:S03]  /*17c0*/  IADD3 R28, P1, PT, R11, R2, RZ ;  /* 0x000000020b1c7210 */ /* 0x000fc60007f3e0ff */
[----:B0-----:R-:W-:Y:S01]  /*17d0*/  IMAD R9, R6, UR8, RZ ;  /* 0x0000000806097c24 */ /* 0x001fe2000f8e02ff */
[----:B------:R-:W-:-:S04]  /*17e0*/  LEA.HI.X.SX32 R29, R11, R16, 0x1, P1 ;  /* 0x000000100b1d7211 */ /* 0x000fc800008f0eff */
[C---:B------:R-:W-:Y:S01]  /*17f0*/  IADD3 R8, P1, PT, R9.reuse, R2, RZ ;  /* 0x0000000209087210 */ /* 0x040fe20007f3e0ff */
[----:B------:R-:W4:Y:S03]  /*1800*/  LDG.E.U8.CONSTANT R17, desc[UR10][R28.64] ;  /* 0x0000000a1c117981 */ /* 0x000f26000c1e9100 */
[----:B------:R-:W-:-:S05]  /*1810*/  LEA.HI.X.SX32 R9, R9, R16, 0x1, P1 ;  /* 0x0000001009097211 */ /* 0x000fca00008f0eff */
[----:B------:R0:W5:Y:S01]  /*1820*/  LDG.E.U8.CONSTANT R18, desc[UR10][R8.64] ;  /* 0x0000000a08127981 */ /* 0x000162000c1e9100 */
[----:B------:R-:W-:Y:S01]  /*1830*/  IMAD.WIDE R10, R13, 0x2, R4 ;  /* 0x000000020d0a7825 */ /* 0x000fe200078e0204 */
[----:B------:R-:W-:-:S04]  /*1840*/  ISETP.GE.AND P1, PT, R14, UR9, PT ;  /* 0x000000090e007c0c */ /* 0x000fc8000bf26270 */
[----:B------:R-:W5:Y:S01]  /*1850*/  LDG.E.U16.CONSTANT R19, desc[UR10][R10.64+-0x2] ;  /* 0xfffffe0a0a137981 */ /* 0x000f62000c1e9500 */
[----:B------:R-:W-:-:S04]  /*1860*/  IADD3 R6, PT, PT, R14, 0x2, RZ ;  /* 0x000000020e067810 */ /* 0x000fc80007ffe0ff */
[----:B------:R-:W-:Y:S01]  /*1870*/  ISETP.GE.AND P2, PT, R6, UR9, PT ;  /* 0x0000000906007c0c */ /* 0x000fe2000bf46270 */
[----:B------:R-:W-:-:S03]  /*1880*/  IMAD.WIDE R6, R7, 0x2, R4 ;  /* 0x0000000207067825 */ /* 0x000fc600078e0204 */
[----:B------:R1:W5:Y:S01]  /*1890*/  @!P1 LDG.E.U16.CONSTANT R21, desc[UR10][R10.64] ;  /* 0x0000000a0a159981 */ /* 0x000362000c1e9500 */
[----:B------:R-:W-:-:S03]  /*18a0*/  VIADD R23, R14, 0x4 ;  /* 0x000000040e177836 */ /* 0x000fc60000000000 */
[----:B------:R-:W5:Y:S02]  /*18b0*/  LDG.E.U16.CONSTANT R20, desc[UR10][R6.64+-0x2] ;  /* 0xfffffe0a06147981 */ /* 0x000f64000c1e9500 */
[----:B------:R-:W-:Y:S01]  /*18c0*/  ISETP.GE.AND P3, PT, R23, UR9, PT ;  /* 0x0000000917007c0c */ /* 0x000fe2000bf66270 */
[--C-:B0-----:R-:W-:Y:S02]  /*18d0*/  IMAD.WIDE R8, R25, 0x2, R4.reuse ;  /* 0x0000000219087825 */ /* 0x101fe400078e0204 */
[----:B------:R0:W5:Y:S02]  /*18e0*/  @!P2 LDG.E.U16.CONSTANT R23, desc[UR10][R6.64] ;  /* 0x0000000a0617a981 */ /* 0x000164000c1e9500 */
[----:B------:R-:W-:Y:S02]  /*18f0*/  VIADD R25, R14, 0x6 ;  /* 0x000000060e197836 */ /* 0x000fe40000000000 */
[----:B------:R-:W5:Y:S03]  /*1900*/  LDG.E.U16.CONSTANT R24, desc[UR10][R8.64+-0x2] ;  /* 0xfffffe0a08187981 */ /* 0x000f66000c1e9500 */
[----:B------:R-:W-:Y:S01]  /*1910*/  ISETP.GE.AND P4, PT, R25, UR9, PT ;  /* 0x0000000919007c0c */ /* 0x000fe2000bf86270 */
[----:B-1----:R-:W-:-:S02]  /*1920*/  IMAD.WIDE R10, R27, 0x2, R4 ;  /* 0x000000021b0a7825 */ /* 0x002fc400078e0204 */
[----:B------:R1:W5:Y:S04]  /*1930*/  @!P3 LDG.E.U16.CONSTANT R25, desc[UR10][R8.64] ;  /* 0x0000000a0819b981 */ /* 0x000368000c1e9500 */
[----:B------:R-:W5:Y:S06]  /*1940*/  LDG.E.U16.CONSTANT R26, desc[UR10][R10.64+-0x2] ;  /* 0xfffffe0a0a1a7981 */ /* 0x000f6c000c1e9500 */
[----:B------:R4:W5:Y:S01]  /*1950*/  @!P4 LDG.E.U16.CONSTANT R27, desc[UR10][R10.64] ;  /* 0x0000000a0a1bc981 */ /* 0x000962000c1e9500 */
[----:B------:R-:W-:Y:S01]  /*1960*/  IADD3 R14, PT, PT, R14, 0x8, RZ ;  /* 0x000000080e0e7810 */ /* 0x000fe20007ffe0ff */
[----:B------:R-:W-:-:S02]  /*1970*/  VIADD R13, R13, 0x8 ;  /* 0x000000080d0d7836 */ /* 0x000fc40000000000 */
[C---:B--2---:R-:W-:Y:S01]  /*1980*/  IMAD.SHL.U32 R28, R3.reuse, 0x4, RZ ;  /* 0x00000004031c7824 */ /* 0x044fe200078e00ff */
[----:B0-----:R-:W-:-:S04]  /*1990*/  LOP3.LUT R6, R3, 0xf0, RZ, 0xc0, !PT ;  /* 0x000000f003067812 */ /* 0x001fc800078ec0ff */
[----:B------:R-:W-:Y:S02]  /*19a0*/  LOP3.LUT R29, R28, 0x3c, RZ, 0xc0, !PT ;  /* 0x0000003c1c1d7812 */ /* 0x000fe400078ec0ff */
[----:B------:R-:W-:Y:S02]  /*19b0*/  SHF.R.U32.HI R6, RZ, 0x4, R6 ;  /* 0x00000004ff067819 */ /* 0x000fe40000011606 */
[----:B------:R-:W0:Y:S01]  /*19c0*/  LDC R3, c[0x3][R29] ;  /* 0x00c000001d037b82 */ /* 0x000e220000000800 */
[C---:B---3--:R-:W-:Y:S02]  /*19d0*/  LOP3.LUT R7, R15.reuse, 0xf0, RZ, 0xc0, !PT ;  /* 0x000000f00f077812 */ /* 0x048fe400078ec0ff */
[----:B------:R-:W-:Y:S01]  /*19e0*/  IMAD.SHL.U32 R6, R6, 0x4, RZ ;  /* 0x0000000406067824 */ /* 0x000fe200078e00ff */
[----:B------:R-:W-:Y:S02]  /*19f0*/  SHF.L.U32 R15, R15, 0x2, RZ ;  /* 0x000000020f0f7819 */ /* 0x000fe400000006ff */
[----:B-1----:R-:W-:-:S02]  /*1a00*/  SHF.R.U32.HI R8, RZ, 0x4, R7 ;  /* 0x00000004ff087819 */ /* 0x002fc40000011607 */
[----:B------:R1:W2:Y:S01]  /*1a10*/  LDC R9, c[0x3][R6] ;  /* 0x00c0000006097b82 */ /* 0x0002a20000000800 */
[C---:B----4-:R-:W-:Y:S01]  /*1a20*/  IMAD.SHL.U32 R11, R17.reuse, 0x4, RZ ;  /* 0x00000004110b7824 */ /* 0x050fe200078e00ff */
[----:B------:R-:W-:Y:S01]  /*1a30*/  LOP3.LUT R10, R17, 0xf0, RZ, 0xc0, !PT ;  /* 0x000000f0110a7812 */ /* 0x000fe200078ec0ff */
[----:B------:R-:W-:-:S03]  /*1a40*/  IMAD.SHL.U32 R8, R8, 0x4, RZ ;  /* 0x0000000408087824 */ /* 0x000fc600078e00ff */
[----:B------:R-:W-:Y:S02]  /*1a50*/  SHF.R.U32.HI R10, RZ, 0x4, R10 ;  /* 0x00000004ff0a7819 */ /* 0x000fe4000001160a */
[----:B-1----:R-:W-:Y:S01]  /*1a60*/  LOP3.LUT R6, R15, 0x3c, RZ, 0xc0, !PT ;  /* 0x0000003c0f067812 */ /* 0x002fe200078ec0ff */
[----:B------:R1:W3:Y:S01]  /*1a70*/  LDC R17, c[0x3][R8] ;  /* 0x00c0000008117b82 */ /* 0x0002e20000000800 */
[----:B------:R-:W-:Y:S01]  /*1a80*/  LOP3.LUT R15, R11, 0x3c, RZ, 0xc0, !PT ;  /* 0x0000003c0b0f7812 */ /* 0x000fe200078ec0ff */
[----:B------:R-:W-:Y:S01]  /*1a90*/  IMAD.SHL.U32 R10, R10, 0x4, RZ ;  /* 0x000000040a0a7824 */ /* 0x000fe200078e00ff */
[C---:B-----5:R-:W-:Y:S02]  /*1aa0*/  SHF.L.U32 R28, R18.reuse, 0x2, RZ ;  /* 0x00000002121c7819 */ /* 0x060fe400000006ff */
[----:B------:R-:W-:Y:S02]  /*1ab0*/  LOP3.LUT R18, R18, 0xf0, RZ, 0xc0, !PT ;  /* 0x000000f012127812 */ /* 0x000fe400078ec0ff */
[----:B------:R-:W-:Y:S01]  /*1ac0*/  LOP3.LUT R28, R28, 0x3c, RZ, 0xc0, !PT ;  /* 0x0000003c1c1c7812 */ /* 0x000fe200078ec0ff */
[----:B------:R3:W4:Y:S01]  /*1ad0*/  LDC R7, c[0x3][R6] ;  /* 0x00c0000006077b82 */ /* 0x0007220000000800 */
[----:B------:R-:W-:Y:S01]  /*1ae0*/  SHF.R.U32.HI R18, RZ, 0x4, R18 ;  /* 0x00000004ff127819 */ /* 0x000fe20000011612 */
[----:B-1----:R-:W-:-:S04]  /*1af0*/  IMAD.U32 R8, R19, 0x10000, RZ ;  /* 0x0001000013087824 */ /* 0x002fc800078e00ff */
[----:B------:R-:W-:Y:S02]  /*1b00*/  IMAD.SHL.U32 R18, R18, 0x4, RZ ;  /* 0x0000000412127824 */ /* 0x000fe400078e00ff */
[----:B------:R-:W1:Y:S08]  /*1b10*/  LDC R15, c[0x3][R15] ;  /* 0x00c000000f0f7b82 */ /* 0x000e700000000800 */
[----:B------:R-:W5:Y:S01]  /*1b20*/  LDC R11, c[0x3][R10] ;  /* 0x00c000000a0b7b82 */ /* 0x000f620000000800 */
[----:B0-----:R-:W-:-:S07]  /*1b30*/  FMUL R3, R12, R3 ;  /* 0x000000030c037220 */ /* 0x001fce0000400000 */
[----:B------:R-:W0:Y:S01]  /*1b40*/  LDC R29, c[0x3][R28] ;  /* 0x00c000001c1d7b82 */ /* 0x000e220000000800 */
[----:B------:R-:W-:Y:S01]  /*1b50*/  FFMA R22, R8, R3, R22 ;  /* 0x0000000308167223 */ /* 0x000fe20000000016 */
[----:B------:R-:W-:Y:S01]  /*1b60*/  IMAD.MOV.U32 R3, RZ, RZ, RZ ;  /* 0x000000ffff037224 */ /* 0x000fe200078e00ff */
[----:B------:R-:W-:Y:S01]  /*1b70*/  @!P1 SHF.L.U32 R3, R21, 0x10, RZ ;  /* 0x0000001015039819 */ /* 0x000fe200000006ff */
[----:B--2---:R-:W-:-:S04]  /*1b80*/  FMUL R9, R12, R9 ;  /* 0x000000090c097220 */ /* 0x004fc80000400000 */
[----:B------:R-:W2:Y:S01]  /*1b90*/  LDC R19, c[0x3][R18] ;  /* 0x00c0000012137b82 */ /* 0x000ea20000000800 */
[----:B------:R-:W-:Y:S01]  /*1ba0*/  ISETP.GE.AND P1, PT, R14, UR4, PT ;  /* 0x000000040e007c0c */ /* 0x000fe2000bf26270 */
[----:B------:R-:W-:Y:S01]  /*1bb0*/  FFMA R22, R9, R3, R22 ;  /* 0x0000000309167223 */ /* 0x000fe20000000016 */
[----:B------:R-:W-:Y:S02]  /*1bc0*/  IMAD.U32 R9, R20, 0x10000, RZ ;  /* 0x0001000014097824 */ /* 0x000fe400078e00ff */
[----:B------:R-:W-:Y:S02]  /*1bd0*/  IMAD.MOV.U32 R3, RZ, RZ, RZ ;  /* 0x000000ffff037224 */ /* 0x000fe400078e00ff */
[----:B------:R-:W-:Y:S02]  /*1be0*/  @!P2 IMAD.U32 R3, R23, 0x10000, RZ ;  /* 0x000100001703a824 */ /* 0x000fe400078e00ff */
[C---:B---3--:R-:W-:Y:S01]  /*1bf0*/  FMUL R6, R12.reuse, R17 ;  /* 0x000000110c067220 */ /* 0x048fe20000400000 */
[----:B----4-:R-:W-:-:S04]  /*1c00*/  FMUL R7, R12, R7 ;  /* 0x000000070c077220 */ /* 0x010fc80000400000 */
[----:B------:R-:W-:-:S04]  /*1c10*/  FFMA R7, R9, R7, R22 ;  /* 0x0000000709077223 */ /* 0x000fc80000000016 */
[----:B------:R-:W-:Y:S01]  /*1c20*/  FFMA R6, R6, R3, R7 ;  /* 0x0000000306067223 */ /* 0x000fe20000000007 */
[----:B------:R-:W-:Y:S02]  /*1c30*/  HFMA2 R3, -RZ, RZ, 0, 0 ;  /* 0x00000000ff037431 */ /* 0x000fe400000001ff */
[----:B------:R-:W-:Y:S02]  /*1c40*/  IMAD.U32 R7, R24, 0x10000, RZ ;  /* 0x0001000018077824 */ /* 0x000fe400078e00ff */
[----:B-1----:R-:W-:-:S04]  /*1c50*/  FMUL R15, R12, R15 ;  /* 0x0000000f0c0f7220 */ /* 0x002fc80000400000 */
[----:B------:R-:W-:Y:S01]  /*1c60*/  FFMA R15, R7, R15, R6 ;  /* 0x0000000f070f7223 */ /* 0x000fe20000000006 */
[----:B------:R-:W-:Y:S02]  /*1c70*/  @!P3 IMAD.U32 R3, R25, 0x10000, RZ ;  /* 0x000100001903b824 */ /* 0x000fe400078e00ff */
[----:B-----5:R-:W-:Y:S01]  /*1c80*/  FMUL R6, R12, R11 ;  /* 0x0000000b0c067220 */ /* 0x020fe20000400000 */
[----:B------:R-:W-:-:S03]  /*1c90*/  IMAD.U32 R7, R26, 0x10000, RZ ;  /* 0x000100001a077824 */ /* 0x000fc600078e00ff */
[----:B------:R-:W-:Y:S01]  /*1ca0*/  FFMA R6, R6, R3, R15 ;  /* 0x0000000306067223 */ /* 0x000fe2000000000f */
[----:B------:R-:W-:Y:S02]  /*1cb0*/  IMAD.MOV.U32 R3, RZ, RZ, RZ ;  /* 0x000000ffff037224 */ /* 0x000fe400078e00ff */
[----:B0-----:R-:W-:Y:S01]  /*1cc0*/  FMUL R29, R12, R29 ;  /* 0x0000001d0c1d7220 */ /* 0x001fe20000400000 */
[----:B------:R-:W-:-:S03]  /*1cd0*/  @!P4 IMAD.U32 R3, R27, 0x10000, RZ ;  /* 0x000100001b03c824 */ /* 0x000fc600078e00ff */
[----:B------:R-:W-:Y:S01]  /*1ce0*/  FFMA R29, R7, R29, R6 ;  /* 0x0000001d071d7223 */ /* 0x000fe20000000006 */
[----:B--2---:R-:W-:-:S04]  /*1cf0*/  FMUL R22, R12, R19 ;  /* 0x000000130c167220 */ /* 0x004fc80000400000 */
[----:B------:R-:W-:Y:S01]  /*1d00*/  FFMA R22, R22, R3, R29 ;  /* 0x0000000316167223 */ /* 0x000fe2000000001d */
[----:B------:R-:W-:Y:S06]  /*1d10*/  @!P1 BRA `(.L_x_77) ;  /* 0xfffffff800689947 */ /* 0x000fec000383ffff */
.L_x_76:
[----:B0-----:R-:W-:-:S04]  /*1d20*/  IADD3 R3, PT, PT, -R14, UR7, RZ ;  /* 0x000000070e037c10 */ /* 0x001fc8000fffe1ff */
[----:B------:R-:W-:-:S13]  /*1d30*/  ISETP.GT.AND P1, PT, R3, 0x2, PT ;  /* 0x000000020300780c */ /* 0x000fda0003f24270 */
[----:B------:R-:W-:Y:S05]  /*1d40*/  @!P1 BRA `(.L_x_78) ;  /* 0x0000000000cc9947 */ /* 0x000fea0003800000 */
[----:B------:R-:W-:-:S05]  /*1d50*/  SHF.R.S32.HI R3, RZ, 0x1, R13 ;  /* 0x00000001ff037819 */ /* 0x000fca000001140d */
[----:B------:R-:W-:Y:S01]  /*1d60*/  IMAD R7, R3, UR8, RZ ;  /* 0x0000000803077c24 */ /* 0x000fe2000f8e02ff */
[----:B------:R-:W-:-:S04]  /*1d70*/  IADD3 R3, PT, PT, R13, 0x2, RZ ;  /* 0x000000020d037810 */ /* 0x000fc80007ffe0ff */
[C---:B------:R-:W-:Y:S02]  /*1d80*/  IADD3 R6, P0, PT, R7.reuse, R2, RZ ;  /* 0x0000000207067210 */ /* 0x040fe40007f1e0ff */
[----:B------:R-:W-:Y:S02]  /*1d90*/  SHF.R.S32.HI R8, RZ, 0x1, R3 ;  /* 0x00000001ff087819 */ /* 0x000fe40000011403 */
[----:B------:R-:W-:-:S03]  /*1da0*/  LEA.HI.X.SX32 R7, R7, R16, 0x1, P0 ;  /* 0x0000001007077211 */ /* 0x000fc600000f0eff */
[----:B------:R-:W-:Y:S02]  /*1db0*/  IMAD R9, R8, UR8, RZ ;  /* 0x0000000808097c24 */ /* 0x000fe4000f8e02ff */
[----:B------:R-:W2:Y:S03]  /*1dc0*/  LDG.E.U8.CONSTANT R15, desc[UR10][R6.64] ;  /* 0x0000000a060f7981 */ /* 0x000ea6000c1e9100 */
[----:B------:R-:W-:-:S04]  /*1dd0*/  IADD3 R10, P0, PT, R9, R2, RZ ;  /* 0x00000002090a7210 */ /* 0x000fc80007f1e0ff */
[----:B------:R-:W-:-:S05]  /*1de0*/  LEA.HI.X.SX32 R11, R9, R16, 0x1, P0 ;  /* 0x00000010090b7211 */ /* 0x000fca00000f0eff */
[----:B------:R-:W3:Y:S01]  /*1df0*/  LDG.E.U8.CONSTANT R10, desc[UR10][R10.64] ;  /* 0x0000000a0a0a7981 */ /* 0x000ee2000c1e9100 */
[----:B------:R-:W-:Y:S01]  /*1e00*/  ISETP.GE.AND P0, PT, R14, UR9, PT ;  /* 0x000000090e007c0c */ /* 0x000fe2000bf06270 */
[----:B------:R-:W-:-:S04]  /*1e10*/  IMAD.WIDE R18, R13, 0x2, R4 ;  /* 0x000000020d127825 */ /* 0x000fc800078e0204 */
[----:B------:R-:W-:Y:S01]  /*1e20*/  VIADD R14, R14, 0x2 ;  /* 0x000000020e0e7836 */ /* 0x000fe20000000000 */
[----:B------:R-:W4:Y:S04]  /*1e30*/  LDG.E.U16.CONSTANT R8, desc[UR10][R18.64+-0x2] ;  /* 0xfffffe0a12087981 */ /* 0x000f28000c1e9500 */
[C---:B------:R-:W-:Y:S01]  /*1e40*/  ISETP.GE.AND P1, PT, R14.reuse, UR9, PT ;  /* 0x000000090e007c0c */ /* 0x040fe2000bf26270 */
[----:B------:R-:W-:Y:S02]  /*1e50*/  IMAD.WIDE R20, R3, 0x2, R4 ;  /* 0x0000000203147825 */ /* 0x000fe400078e0204 */
[----:B------:R4:W5:Y:S04]  /*1e60*/  @!P0 LDG.E.U16.CONSTANT R9, desc[UR10][R18.64] ;  /* 0x0000000a12098981 */ /* 0x000968000c1e9500 */
[----:B------:R-:W5:Y:S06]  /*1e70*/  LDG.E.U16.CONSTANT R6, desc[UR10][R20.64+-0x2] ;  /* 0xfffffe0a14067981 */ /* 0x000f6c000c1e9500 */
[----:B------:R0:W5:Y:S01]  /*1e80*/  @!P1 LDG.E.U16.CONSTANT R7, desc[UR10][R20.64] ;  /* 0x0000000a14079981 */ /* 0x000162000c1e9500 */
[----:B------:R-:W-:Y:S01]  /*1e90*/  IADD3 R14, PT, PT, R14, 0x2, RZ ;  /* 0x000000020e0e7810 */ /* 0x000fe20007ffe0ff */
[C---:B--2---:R-:W-:Y:S01]  /*1ea0*/  IMAD.SHL.U32 R13, R15.reuse, 0x4, RZ ;  /* 0x000000040f0d7824 */ /* 0x044fe200078e00ff */
[----:B------:R-:W-:-:S04]  /*1eb0*/  LOP3.LUT R15, R15, 0xf0, RZ, 0xc0, !PT ;  /* 0x000000f00f0f7812 */ /* 0x000fc800078ec0ff */
[----:B------:R-:W-:Y:S02]  /*1ec0*/  SHF.R.U32.HI R15, RZ, 0x4, R15 ;  /* 0x00000004ff0f7819 */ /* 0x000fe4000001160f */
[----:B------:R-:W-:Y:S01]  /*1ed0*/  LOP3.LUT R23, R13, 0x3c, RZ, 0xc0, !PT ;  /* 0x0000003c0d177812 */ /* 0x000fe200078ec0ff */
[----:B------:R-:W-:Y:S02]  /*1ee0*/  IMAD.MOV.U32 R13, RZ, RZ, RZ ;  /* 0x000000ffff0d7224 */ /* 0x000fe400078e00ff */
[----:B------:R-:W-:Y:S01]  /*1ef0*/  IMAD.SHL.U32 R15, R15, 0x4, RZ ;  /* 0x000000040f0f7824 */ /* 0x000fe200078e00ff */
[C---:B---3--:R-:W-:Y:S02]  /*1f00*/  SHF.L.U32 R11, R10.reuse, 0x2, RZ ;  /* 0x000000020a0b7819 */ /* 0x048fe400000006ff */
[----:B------:R-:W1:Y:S01]  /*1f10*/  LDC R23, c[0x3][R23] ;  /* 0x00c0000017177b82 */ /* 0x000e620000000800 */
[----:B------:R-:W-:Y:S02]  /*1f20*/  LOP3.LUT R10, R10, 0xf0, RZ, 0xc0, !PT ;  /* 0x000000f00a0a7812 */ /* 0x000fe400078ec0ff */
[----:B------:R-:W-:-:S02]  /*1f30*/  LOP3.LUT R17, R11, 0x3c, RZ, 0xc0, !PT ;  /* 0x0000003c0b117812 */ /* 0x000fc400078ec0ff */
[----:B------:R-:W-:Y:S01]  /*1f40*/  SHF.R.U32.HI R10, RZ, 0x4, R10 ;  /* 0x00000004ff0a7819 */ /* 0x000fe2000001160a */
[----:B----4-:R-:W-:Y:S02]  /*1f50*/  IMAD.U32 R19, R8, 0x10000, RZ ;  /* 0x0001000008137824 */ /* 0x010fe400078e00ff */
[----:B------:R-:W2:Y:S02]  /*1f60*/  LDC R15, c[0x3][R15] ;  /* 0x00c000000f0f7b82 */ /* 0x000ea40000000800 */
[----:B------:R-:W-:Y:S01]  /*1f70*/  IMAD.SHL.U32 R10, R10, 0x4, RZ ;  /* 0x000000040a0a7824 */ /* 0x000fe200078e00ff */
[----:B-----5:R-:W-:Y:S02]  /*1f80*/  @!P0 SHF.L.U32 R13, R9, 0x10, RZ ;  /* 0x00000010090d8819 */ /* 0x020fe400000006ff */
[----:B------:R-:W-:-:S03]  /*1f90*/  PLOP3.LUT P0, PT, PT, PT, PT, 0x8, 0x80 ;  /* 0x000000000080781c */ /* 0x000fc60003f0e170 */
[----:B------:R-:W3:Y:S08]  /*1fa0*/  LDC R17, c[0x3][R17] ;  /* 0x00c0000011117b82 */ /* 0x000ef00000000800 */
[----:B0-----:R-:W0:Y:S01]  /*1fb0*/  LDC R21, c[0x3][R10] ;  /* 0x00c000000a157b82 */ /* 0x001e220000000800 */
[----:B-1----:R-:W-:-:S04]  /*1fc0*/  FMUL R11, R12, R23 ;  /* 0x000000170c0b7220 */ /* 0x002fc80000400000 */
[----:B------:R-:W-:Y:S01]  /*1fd0*/  FFMA R11, R19, R11, R22 ;  /* 0x0000000b130b7223 */ /* 0x000fe20000000016 */
[----:B------:R-:W-:Y:S02]  /*1fe0*/  IMAD.MOV.U32 R22, RZ, RZ, RZ ;  /* 0x000000ffff167224 */ /* 0x000fe400078e00ff */
[----:B------:R-:W-:Y:S02]  /*1ff0*/  @!P1 IMAD.U32 R22, R7, 0x10000, RZ ;  /* 0x0001000007169824 */ /* 0x000fe400078e00ff */
[----:B--2---:R-:W-:-:S04]  /*2000*/  FMUL R8, R12, R15 ;  /* 0x0000000f0c087220 */ /* 0x004fc80000400000 */
[----:B------:R-:W-:Y:S01]  /*2010*/  FFMA R11, R8, R13, R11 ;  /* 0x0000000d080b7223 */ /* 0x000fe2000000000b */
[----:B------:R-:W-:Y:S02]  /*2020*/  IMAD.U32 R8, R6, 0x10000, RZ ;  /* 0x0001000006087824 */ /* 0x000fe400078e00ff */
[----:B------:R-:W-:Y:S02]  /*2030*/  VIADD R13, R3, 0x2 ;  /* 0x00000002030d7836 */ /* 0x000fe40000000000 */
[----:B---3--:R-:W-:-:S04]  /*2040*/  FMUL R6, R12, R17 ;  /* 0x000000110c067220 */ /* 0x008fc80000400000 */
[----:B------:R-:W-:Y:S01]  /*2050*/  FFMA R6, R8, R6, R11 ;  /* 0x0000000608067223 */ /* 0x000fe2000000000b */
[----:B0-----:R-:W-:-:S04]  /*2060*/  FMUL R7, R12, R21 ;  /* 0x000000150c077220 */ /* 0x001fc80000400000 */
[----:B------:R-:W-:-:S07]  /*2070*/  FFMA R22, R7, R22, R6 ;  /* 0x0000001607167223 */ /* 0x000fce0000000006 */
.L_x_78:
[----:B------:R-:W-:-:S13]  /*2080*/  ISETP.LT.OR P0, PT, R14, UR7, P0 ;  /* 0x000000070e007c0c */ /* 0x000fda0008701670 */
[----:B------:R-:W-:Y:S05]  /*2090*/  @!P0 BRA `(.L_x_75) ;  /* 0x00000000005c8947 */ /* 0x000fea0003800000 */
[----:B------:R-:W-:-:S05]  /*20a0*/  SHF.R.S32.HI R3, RZ, 0x1, R13 ;  /* 0x00000001ff037819 */ /* 0x000fca000001140d */
[----:B------:R-:W-:-:S05]  /*20b0*/  IMAD R3, R3, UR8, RZ ;  /* 0x0000000803037c24 */ /* 0x000fca000f8e02ff */
[----:B------:R-:W-:-:S04]  /*20c0*/  IADD3 R2, P0, PT, R3, R2, RZ ;  /* 0x0000000203027210 */ /* 0x000fc80007f1e0ff */
[----:B------:R-:W-:-:S05]  /*20d0*/  LEA.HI.X.SX32 R3, R3, R16, 0x1, P0 ;  /* 0x0000001003037211 */ /* 0x000fca00000f0eff */
[----:B------:R-:W2:Y:S01]  /*20e0*/  LDG.E.U8.CONSTANT R2, desc[UR10][R2.64] ;  /* 0x0000000a02027981 */ /* 0x000ea2000c1e9100 */
[----:B------:R-:W-:Y:S01]  /*20f0*/  ISETP.GE.AND P0, PT, R14, UR9, PT ;  /* 0x000000090e007c0c */ /* 0x000fe2000bf06270 */
[----:B------:R-:W-:-:S05]  /*2100*/  IMAD.WIDE R4, R13, 0x2, R4 ;  /* 0x000000020d047825 */ /* 0x000fca00078e0204 */
[----:B------:R-:W3:Y:S07]  /*2110*/  LDG.E.U16.CONSTANT R8, desc[UR10][R4.64+-0x2] ;  /* 0xfffffe0a04087981 */ /* 0x000eee000c1e9500 */
[----:B------:R-:W4:Y:S01]  /*2120*/  @!P0 LDG.E.U16.CONSTANT R9, desc[UR10][R4.64] ;  /* 0x0000000a04098981 */ /* 0x000f22000c1e9500 */
[C---:B--2---:R-:W-:Y:S01]  /*2130*/  IMAD.SHL.U32 R7, R2.reuse, 0x4, RZ ;  /* 0x0000000402077824 */ /* 0x044fe200078e00ff */
[----:B------:R-:W-:Y:S01]  /*2140*/  LOP3.LUT R6, R2, 0xf0, RZ, 0xc0, !PT ;  /* 0x000000f002067812 */ /* 0x000fe200078ec0ff */
[----:B------:R-:W-:-:S03]  /*2150*/  HFMA2 R2, -RZ, RZ, 0, 0 ;  /* 0x00000000ff027431 */ /* 0x000fc600000001ff */
[----:B------:R-:W-:Y:S02]  /*2160*/  LOP3.LUT R7, R7, 0x3c, RZ, 0xc0, !PT ;  /* 0x0000003c07077812 */ /* 0x000fe400078ec0ff */
[----:B------:R-:W-:Y:S01]  /*2170*/  SHF.R.U32.HI R6, RZ, 0x4, R6 ;  /* 0x00000004ff067819 */ /* 0x000fe20000011606 */
[----:B---3--:R-:W-:-:S03]  /*2180*/  IMAD.U32 R8, R8, 0x10000, RZ ;  /* 0x0001000008087824 */ /* 0x008fc600078e00ff */
[----:B------:R-:W1:Y:S01]  /*2190*/  LDC R7, c[0x3][R7] ;  /* 0x00c0000007077b82 */ /* 0x000e620000000800 */
[----:B------:R-:W-:Y:S02]  /*21a0*/  IMAD.SHL.U32 R6, R6, 0x4, RZ ;  /* 0x0000000406067824 */ /* 0x000fe400078e00ff */
[----:B----4-:R-:W-:-:S05]  /*21b0*/  @!P0 IMAD.U32 R2, R9, 0x10000, RZ ;  /* 0x0001000009028824 */ /* 0x010fca00078e00ff */
[----:B------:R-:W0:Y:S01]  /*21c0*/  LDC R11, c[0x3][R6] ;  /* 0x00c00000060b7b82 */ /* 0x000e220000000800 */
[----:B-1----:R-:W-:-:S04]  /*21d0*/  FMUL R3, R12, R7 ;  /* 0x000000070c037220 */ /* 0x002fc80000400000 */
[----:B------:R-:W-:Y:S01]  /*21e0*/  FFMA R3, R3, R8, R22 ;  /* 0x0000000803037223 */ /* 0x000fe20000000016 */
[----:B0-----:R-:W-:-:S04]  /*21f0*/  FMUL R12, R12, R11 ;  /* 0x0000000b0c0c7220 */ /* 0x001fc80000400000 */
[----:B------:R-:W-:-:S07]  /*2200*/  FFMA R22, R12, R2, R3 ;  /* 0x000000020c167223 */ /* 0x000fce0000000003 */
.L_x_75:
[----:B------:R-:W0:Y:S01]  /*2210*/  LDC.64 R2, c[0x0][0x398] ;  /* 0x0000e600ff027b82 */ /* 0x000e220000000a00 */
[----:B------:R-:W2:Y:S02]  /*2220*/  LDCU UR4, c[0x0][0x3a8] ;  /* 0x00007500ff0477ac */ /* 0x000ea40008000800 */
[----:B--2---:R-:W-:-:S05]  /*2230*/  FMUL R22, R22, UR4 ;  /* 0x0000000416167c20 */ /* 0x004fca0008400000 */
[----:B------:R-:W-:Y:S01]  /*2240*/  F2FP.BF16.F32.PACK_AB R22, RZ, R22 ;  /* 0x00000016ff16723e */ /* 0x000fe200000010ff */
[----:B0-----:R-:W-:-:S05]  /*2250*/  IMAD.WIDE R2, R0, 0x2, R2 ;  /* 0x0000000200027825 */ /* 0x001fca00078e0202 */
[----:B------:R-:W-:Y:S01]  /*2260*/  STG.E.U16 desc[UR10][R2.64], R22 ;  /* 0x0000001602007986 */ /* 0x000fe2000c10150a */
[----:B------:R-:W-:Y:S05]  /*2270*/  EXIT ;  /* 0x000000000000794d */ /* 0x000fea0003800000 */
.L_x_79:
        /* <DEDUP_REMOVED lines=16> */
.L_x_84:


//--------------------- .nv.shared.reserved.0     --------------------------
	.section	.nv.shared.reserved.0,"aw",@nobits
	.weak		__nv_reservedSMEM_offset_0_alias
	.size		__nv_reservedSMEM_offset_0_alias, 0, 64
	.other		__nv_reservedSMEM_offset_0_alias,@"STO_CUDA_RESERVED_SHARED STV_DEFAULT"
__nv_reservedSMEM_offset_0_alias:
	.zero		0
	.zero		64


//--------------------- .nv.constant0._ZN8pygpukit3ops9gemv_nvf428quantize_bf16_to_nvf4_kernelEPK13__nv_bfloat16PhS5_ii --------------------------
	.section	.nv.constant0._ZN8pygpukit3ops9gemv_nvf428quantize_bf16_to_nvf4_kernelEPK13__nv_bfloat16PhS5_ii,"a",@progbits
	.sectionflags	@""
	.align	4
.nv.constant0._ZN8pygpukit3ops9gemv_nvf428quantize_bf16_to_nvf4_kernelEPK13__nv_bfloat16PhS5_ii:
	.zero		928


//--------------------- .nv.constant0._ZN8pygpukit3ops9gemv_nvf421gemv_nvf4_bf16_kernelINS1_14GemvNvf4ConfigEEEvPK13__nv_bfloat16PKhS8_PS4_iif --------------------------
	.section	.nv.constant0._ZN8pygpukit3ops9gemv_nvf421gemv_nvf4_bf16_kernelINS1_14GemvNvf4ConfigEEEvPK13__nv_bfloat16PKhS8_PS4_iif,"a",@progbits
	.sectionflags	@""
	.align	4
.nv.constant0._ZN8pygpukit3ops9gemv_nvf421gemv_nvf4_bf16_kernelINS1_14GemvNvf4ConfigEEEvPK13__nv_bfloat16PKhS8_PS4_iif:
	.zero		940


//--------------------- .nv.constant0._ZN8pygpukit3ops9gemv_nvf430gemv_nvf4_bf16_kernel_unrolledINS1_14GemvNvf4ConfigEEEvPK13__nv_bfloat16PKhS8_PS4_iif --------------------------
	.section	.nv.constant0._ZN8pygpukit3ops9gemv_nvf430gemv_nvf4_bf16_kernel_unrolledINS1_14GemvNvf4ConfigEEEvPK13__nv_bfloat16PKhS8_PS4_iif,"a",@progbits
	.sectionflags	@""
	.align	4
.nv.constant0._ZN8pygpukit3ops9gemv_nvf430gemv_nvf4_bf16_kernel_unrolledINS1_14GemvNvf4ConfigEEEvPK13__nv_bfloat16PKhS8_PS4_iif:
	.zero		940


//--------------------- SYMBOLS --------------------------

	.type		.nv.reservedSmem.offset0,@object
	.size		.nv.reservedSmem.offset0,0x4
